def matmul_kernel(
    a_ptr,
    b_ptr,
    c_ptr,
    M,
    N,
    K,
    stride_am,
    stride_ak,
    stride_bk,
    stride_bn,
    stride_cm,
    stride_cn,
    BLOCK_M: tl.constexpr,
    BLOCK_N: tl.constexpr,
    BLOCK_K: tl.constexpr,
    GROUP_M: tl.constexpr,
):
    pid = tl.program_id(axis=0)
    num_pid_m = tl.cdiv(M, BLOCK_M)
    num_pid_n = tl.cdiv(N, BLOCK_N)
    num_pid_in_group = GROUP_M * num_pid_n
    group_id = pid // num_pid_in_group
    first_pid_m = group_id * GROUP_M
    group_size_m = min(num_pid_m - first_pid_m, GROUP_M)
    pid_m = first_pid_m + ((pid % num_pid_in_group) % group_size_m)
    pid_n = (pid % num_pid_in_group) // group_size_m

    offs_am = (pid_m * BLOCK_M + tl.arange(0, BLOCK_M)) % M
    offs_bn = (pid_n * BLOCK_N + tl.arange(0, BLOCK_N)) % N
    offs_k = tl.arange(0, BLOCK_K)
    a_ptrs = a_ptr + offs_am[:, None] * stride_am + offs_k[None, :] * stride_ak
    b_ptrs = b_ptr + offs_k[:, None] * stride_bk + offs_bn[None, :] * stride_bn

    acc = tl.zeros((BLOCK_M, BLOCK_N), dtype=tl.float32)
    for kk in range(0, tl.cdiv(K, BLOCK_K)):
        a = tl.load(a_ptrs, mask=offs_k[None, :] < K - kk * BLOCK_K, other=0.0)
        b = tl.load(b_ptrs, mask=offs_k[:, None] < K - kk * BLOCK_K, other=0.0)
        acc = tl.dot(a, b, acc)
        a_ptrs += BLOCK_K * stride_ak
        b_ptrs += BLOCK_K * stride_bk

    c = acc.to(c_ptr.dtype.element_ty)
    offs_cm = pid_m * BLOCK_M + tl.arange(0, BLOCK_M)
    offs_cn = pid_n * BLOCK_N + tl.arange(0, BLOCK_N)
    c_ptrs = c_ptr + offs_cm[:, None] * stride_cm + offs_cn[None, :] * stride_cn
    mask = (offs_cm[:, None] < M) & (offs_cn[None, :] < N)
    tl.store(c_ptrs, c, mask=mask)

# config = {"BLOCK_K": 64, "BLOCK_M": 64, "BLOCK_N": 128, "GROUP_M": 8, "arch": "sm_100", "dtype": "fp8e4m3", "num_ctas": 1, "num_stages": 3, "num_warps": 16}
# arch = sm_100


// ===== COMPILED SASS (sm_100a) =====

	.target	sm_100a

	.elftype	@"ET_EXEC"


//--------------------- .note.nv.tkinfo           --------------------------
	.section	.note.nv.tkinfo,"",@"SHT_NOTE"
	.sectionflags	@"SHF_NOTE_NV_TKINFO"
	.tkinfo
        /*0018*/ 	.word	0x00000081
        /*0030*/ 	.string	""
        /*0030*/ 	.string	"ptxas-blackwell"
        /*0030*/ 	.string	"Cuda compilation tools, release 12.9, V12.9.86"
        /*0030*/ 	.string	"Build cuda_12.9.r12.9/compiler.36037853_0"
        /*0030*/ 	.string	"-v  -suppress-debug-info  -lineinfo  -arch sm_100a "



//--------------------- .note.nv.cuver            --------------------------
	.section	.note.nv.cuver,"",@"SHT_NOTE"
	.sectionflags	@"SHF_NOTE_NV_CUVER"
        /*0018*/ 	.short	0x0001
        /*001a*/ 	.short	0x0064
        /*001c*/ 	.short	0x0001
        /*001e*/ 	.short	0x0000
        /*0020*/ 	.short	0x0001
        /*0022*/ 	.short	0x0000


//--------------------- .nv.info                  --------------------------
	.section	.nv.info,"",@"SHT_CUDA_INFO"
	.align	4


	//----- nvinfo : EIATTR_REGCOUNT
	.align		4
        /*0000*/ 	.byte	0x04, 0x2f
        /*0002*/ 	.short	(.L_1 - .L_0)
	.align		4
.L_0:
        /*0004*/ 	.word	index@(matmul_kernel)
        /*0008*/ 	.word	0x00000080


	//----- nvinfo : EIATTR_FRAME_SIZE
	.align		4
.L_1:
        /*000c*/ 	.byte	0x04, 0x11
        /*000e*/ 	.short	(.L_3 - .L_2)
	.align		4
.L_2:
        /*0010*/ 	.word	index@(matmul_kernel)
        /*0014*/ 	.word	0x00000080


	//----- nvinfo : EIATTR_MIN_STACK_SIZE
	.align		4
.L_3:
        /*0018*/ 	.byte	0x04, 0x12
        /*001a*/ 	.short	(.L_5 - .L_4)
	.align		4
.L_4:
        /*001c*/ 	.word	index@(matmul_kernel)
        /*0020*/ 	.word	0x00000080
.L_5:


//--------------------- .nv.info.matmul_kernel    --------------------------
	.section	.nv.info.matmul_kernel,"",@"SHT_CUDA_INFO"
	.sectionflags	@""
	.align	4


	//----- nvinfo : EIATTR_CUDA_API_VERSION
	.align		4
        /*0000*/ 	.byte	0x04, 0x37
        /*0002*/ 	.short	(.L_7 - .L_6)
.L_6:
        /*0004*/ 	.word	0x00000081


	//----- nvinfo : EIATTR_KPARAM_INFO
	.align		4
.L_7:
        /*0008*/ 	.byte	0x04, 0x17
        /*000a*/ 	.short	(.L_9 - .L_8)
.L_8:
        /*000c*/ 	.word	0x00000000
        /*0010*/ 	.short	0x000d
        /*0012*/ 	.short	0x0048
        /*0014*/ 	.byte	0x00, 0xf4, 0x21, 0x00


	//----- nvinfo : EIATTR_KPARAM_INFO
	.align		4
.L_9:
        /*0018*/ 	.byte	0x04, 0x17
        /*001a*/ 	.short	(.L_11 - .L_10)
.L_10:
        /*001c*/ 	.word	0x00000000
        /*0020*/ 	.short	0x000c
        /*0022*/ 	.short	0x0040
        /*0024*/ 	.byte	0x00, 0xf4, 0x21, 0x00


	//----- nvinfo : EIATTR_KPARAM_INFO
	.align		4
.L_11:
        /*0028*/ 	.byte	0x04, 0x17
        /*002a*/ 	.short	(.L_13 - .L_12)
.L_12:
        /*002c*/ 	.word	0x00000000
        /*0030*/ 	.short	0x000b
        /*0032*/ 	.short	0x0038
        /*0034*/ 	.byte	0x00, 0xf0, 0x11, 0x00


	//----- nvinfo : EIATTR_KPARAM_INFO
	.align		4
.L_13:
        /*0038*/ 	.byte	0x04, 0x17
        /*003a*/ 	.short	(.L_15 - .L_14)
.L_14:
        /*003c*/ 	.word	0x00000000
        /*0040*/ 	.short	0x000a
        /*0042*/ 	.short	0x0034
        /*0044*/ 	.byte	0x00, 0xf0, 0x11, 0x00


	//----- nvinfo : EIATTR_KPARAM_INFO
	.align		4
.L_15:
        /*0048*/ 	.byte	0x04, 0x17
        /*004a*/ 	.short	(.L_17 - .L_16)
.L_16:
        /*004c*/ 	.word	0x00000000
        /*0050*/ 	.short	0x0009
        /*0052*/ 	.short	0x0030
        /*0054*/ 	.byte	0x00, 0xf0, 0x11, 0x00


	//----- nvinfo : EIATTR_KPARAM_INFO
	.align		4
.L_17:
        /*0058*/ 	.byte	0x04, 0x17
        /*005a*/ 	.short	(.L_19 - .L_18)
.L_18:
        /*005c*/ 	.word	0x00000000
        /*0060*/ 	.short	0x0008
        /*0062*/ 	.short	0x002c
        /*0064*/ 	.byte	0x00, 0xf0, 0x11, 0x00


	//----- nvinfo : EIATTR_KPARAM_INFO
	.align		4
.L_19:
        /*0068*/ 	.byte	0x04, 0x17
        /*006a*/ 	.short	(.L_21 - .L_20)
.L_20:
        /*006c*/ 	.word	0x00000000
        /*0070*/ 	.short	0x0007
        /*0072*/ 	.short	0x0028
        /*0074*/ 	.byte	0x00, 0xf0, 0x11, 0x00


	//----- nvinfo : EIATTR_KPARAM_INFO
	.align		4
.L_21:
        /*0078*/ 	.byte	0x04, 0x17
        /*007a*/ 	.short	(.L_23 - .L_22)
.L_22:
        /*007c*/ 	.word	0x00000000
        /*0080*/ 	.short	0x0006
        /*0082*/ 	.short	0x0024
        /*0084*/ 	.byte	0x00, 0xf0, 0x11, 0x00


	//----- nvinfo : EIATTR_KPARAM_INFO
	.align		4
.L_23:
        /*0088*/ 	.byte	0x04, 0x17
        /*008a*/ 	.short	(.L_25 - .L_24)
.L_24:
        /*008c*/ 	.word	0x00000000
        /*0090*/ 	.short	0x0005
        /*0092*/ 	.short	0x0020
        /*0094*/ 	.byte	0x00, 0xf0, 0x11, 0x00


	//----- nvinfo : EIATTR_KPARAM_INFO
	.align		4
.L_25:
        /*0098*/ 	.byte	0x04, 0x17
        /*009a*/ 	.short	(.L_27 - .L_26)
.L_26:
        /*009c*/ 	.word	0x00000000
        /*00a0*/ 	.short	0x0004
        /*00a2*/ 	.short	0x001c
        /*00a4*/ 	.byte	0x00, 0xf0, 0x11, 0x00


	//----- nvinfo : EIATTR_KPARAM_INFO
	.align		4
.L_27:
        /*00a8*/ 	.byte	0x04, 0x17
        /*00aa*/ 	.short	(.L_29 - .L_28)
.L_28:
        /*00ac*/ 	.word	0x00000000
        /*00b0*/ 	.short	0x0003
        /*00b2*/ 	.short	0x0018
        /*00b4*/ 	.byte	0x00, 0xf0, 0x11, 0x00


	//----- nvinfo : EIATTR_KPARAM_INFO
	.align		4
.L_29:
        /*00b8*/ 	.byte	0x04, 0x17
        /*00ba*/ 	.short	(.L_31 - .L_30)
.L_30:
        /*00bc*/ 	.word	0x00000000
        /*00c0*/ 	.short	0x0002
        /*00c2*/ 	.short	0x0010
        /*00c4*/ 	.byte	0x00, 0xf4, 0x21, 0x00


	//----- nvinfo : EIATTR_KPARAM_INFO
	.align		4
.L_31:
        /*00c8*/ 	.byte	0x04, 0x17
        /*00ca*/ 	.short	(.L_33 - .L_32)
.L_32:
        /*00cc*/ 	.word	0x00000000
        /*00d0*/ 	.short	0x0001
        /*00d2*/ 	.short	0x0008
        /*00d4*/ 	.byte	0x00, 0xf4, 0x21, 0x00


	//----- nvinfo : EIATTR_KPARAM_INFO
	.align		4
.L_33:
        /*00d8*/ 	.byte	0x04, 0x17
        /*00da*/ 	.short	(.L_35 - .L_34)
.L_34:
        /*00dc*/ 	.word	0x00000000
        /*00e0*/ 	.short	0x0000
        /*00e2*/ 	.short	0x0000
        /*00e4*/ 	.byte	0x00, 0xf4, 0x21, 0x00


	//----- nvinfo : EIATTR_SPARSE_MMA_MASK
	.align		4
.L_35:
        /*00e8*/ 	.byte	0x03, 0x50
        /*00ea*/ 	.short	0x0000


	//----- nvinfo : EIATTR_MAXREG_COUNT
	.align		4
        /*00ec*/ 	.byte	0x03, 0x1b
        /*00ee*/ 	.short	0x0080


	//----- nvinfo : EIATTR_NUM_BARRIERS
	.align		4
        /*00f0*/ 	.byte	0x02, 0x4c
        /*00f2*/ 	.byte	0x01
	.zero		1


	//----- nvinfo : EIATTR_ANNOTATIONS
	.align		4
        /*00f4*/ 	.byte	0x04, 0x55
        /*00f6*/ 	.short	(.L_37 - .L_36)


	//   ....[0]....
.L_36:
        /*00f8*/ 	.word	0x00000001
        /*00fc*/ 	.byte	0xf0, 0x05, 0x00, 0x00, 0x01, 0x00, 0x00, 0x00, 0x30, 0x06, 0x00, 0x00, 0x01, 0x00, 0x00, 0x00
        /* <DEDUP_REMOVED lines=31> */
        /*02fc*/ 	.byte	0xd0, 0x3e, 0x00, 0x00


	//----- nvinfo : EIATTR_VRC_CTA_INIT_COUNT
	.align		4
.L_37:
        /*0300*/ 	.byte	0x02, 0x4a
	.zero		1
	.zero		1


	//----- nvinfo : EIATTR_EXIT_INSTR_OFFSETS
	.align		4
        /*0304*/ 	.byte	0x04, 0x1c
        /*0306*/ 	.short	(.L_39 - .L_38)


	//   ....[0]....
.L_38:
        /*0308*/ 	.word	0x000042d0


	//   ....[1]....
        /*030c*/ 	.word	0x000042f0


	//----- nvinfo : EIATTR_REQNTID
	.align		4
.L_39:
        /*0310*/ 	.byte	0x04, 0x10
        /*0312*/ 	.short	(.L_41 - .L_40)
.L_40:
        /*0314*/ 	.word	0x00000200
        /*0318*/ 	.word	0x00000001
        /*031c*/ 	.word	0x00000001


	//----- nvinfo : EIATTR_CBANK_PARAM_SIZE
	.align		4
.L_41:
        /*0320*/ 	.byte	0x03, 0x19
        /*0322*/ 	.short	0x0050


	//----- nvinfo : EIATTR_PARAM_CBANK
	.align		4
        /*0324*/ 	.byte	0x04, 0x0a
        /*0326*/ 	.short	(.L_43 - .L_42)
	.align		4
.L_42:
        /*0328*/ 	.word	index@(.nv.constant0.matmul_kernel)
        /*032c*/ 	.short	0x0380
        /*032e*/ 	.short	0x0050


	//----- nvinfo : EIATTR_SW_WAR
	.align		4
.L_43:
        /*0330*/ 	.byte	0x04, 0x36
        /*0332*/ 	.short	(.L_45 - .L_44)
.L_44:
        /*0334*/ 	.word	0x00000008
.L_45:


//--------------------- .nv.compat                --------------------------
	.section	.nv.compat,"",@"SHT_CUDA_COMPAT_INFO"
	.align	4
        /*0000*/ 	.byte	0x02, 0x02, 0x02, 0x00, 0x02, 0x05, 0x05, 0x00, 0x02, 0x03, 0x00, 0x00, 0x02, 0x06, 0x01, 0x00


//--------------------- .nv.callgraph             --------------------------
	.section	.nv.callgraph,"",@"SHT_CUDA_CALLGRAPH"
	.align	4
	.sectionentsize	8
	.align		4
        /*0000*/ 	.word	0x00000000
	.align		4
        /*0004*/ 	.word	0xffffffff
	.align		4
        /*0008*/ 	.word	0x00000000
	.align		4
        /*000c*/ 	.word	0xfffffffe
	.align		4
        /*0010*/ 	.word	0x00000000
	.align		4
        /*0014*/ 	.word	0xfffffffd
	.align		4
        /*0018*/ 	.word	0x00000000
	.align		4
        /*001c*/ 	.word	0xfffffffc


//--------------------- .text.matmul_kernel       --------------------------
	.section	.text.matmul_kernel,"ax",@progbits
	.align	128
        .global         matmul_kernel
        .type           matmul_kernel,@function
        .size           matmul_kernel,(.L_x_4 - matmul_kernel)
        .other          matmul_kernel,@"STO_CUDA_ENTRY STV_DEFAULT"
matmul_kernel:
.text.matmul_kernel:
[----:B------:R-:W0:Y:S08]  /*0000*/  LDC R1, c[0x0][0x37c] ;  /* 0x0000df00ff017b82 */ /* 0x000e300000000800 */
[----:B------:R-:W1:Y:S01]  /*0010*/  LDC.64 R10, c[0x0][0x398] ;  /* 0x0000e600ff0a7b82 */ /* 0x000e620000000a00 */
[----:B------:R-:W2:Y:S01]  /*0020*/  S2R R5, SR_CTAID.X ;  /* 0x0000000000057919 */ /* 0x000ea20000002500 */
[----:B0-----:R-:W-:Y:S01]  /*0030*/  VIADD R1, R1, 0xffffff80 ;  /* 0xffffff8001017836 */ /* 0x001fe20000000000 */
[----:B------:R-:W0:Y:S01]  /*0040*/  LDCU UR4, c[0x0][0x3a0] ;  /* 0x00007400ff0477ac */ /* 0x000e220008000800 */
[----:B------:R-:W3:Y:S01]  /*0050*/  S2R R48, SR_TID.X ;  /* 0x0000000000307919 */ /* 0x000ee20000002100 */
[----:B------:R-:W-:-:S03]  /*0060*/  UMOV UR5, 0x400 ;  /* 0x0000040000057882 */ /* 0x000fc60000000000 */
[----:B------:R-:W4:Y:S01]  /*0070*/  S2UR UR6, SR_CgaCtaId ;  /* 0x00000000000679c3 */ /* 0x000f220000008800 */
[----:B------:R-:W2:Y:S01]  /*0080*/  LDCU.64 UR10, c[0x0][0x358] ;  /* 0x00006b00ff0a77ac */ /* 0x000ea20008000a00 */
[----:B------:R-:W2:Y:S01]  /*0090*/  LDCU UR8, c[0x0][0x3a0] ;  /* 0x00007400ff0877ac */ /* 0x000ea20008000800 */
[----:B0-----:R-:W-:Y:S01]  /*00a0*/  UIADD3 UR4, UPT, UPT, UR4, 0x3f, URZ ;  /* 0x0000003f04047890 */ /* 0x001fe2000fffe0ff */
[----:B-1----:R-:W-:-:S03]  /*00b0*/  VIADD R0, R11, 0x7f ;  /* 0x0000007f0b007836 */ /* 0x002fc60000000000 */
[----:B------:R-:W-:Y:S02]  /*00c0*/  UISETP.GT.AND UP0, UPT, UR4, 0x3f, UPT ;  /* 0x0000003f0400788c */ /* 0x000fe4000bf04270 */
[----:B------:R-:W-:Y:S01]  /*00d0*/  SHF.R.S32.HI R3, RZ, 0x1f, R0 ;  /* 0x0000001fff037819 */ /* 0x000fe20000011400 */
[----:B----4-:R-:W-:-:S03]  /*00e0*/  ULEA UR5, UR6, UR5, 0x18 ;  /* 0x0000000506057291 */ /* 0x010fc6000f8ec0ff */
[----:B------:R-:W-:Y:S02]  /*00f0*/  LEA.HI R3, R3, R0, RZ, 0x7 ;  /* 0x0000000003037211 */ /* 0x000fe400078f38ff */
[----:B--2---:R-:W-:Y:S02]  /*0100*/  IABS R8, R5 ;  /* 0x0000000500087213 */ /* 0x004fe40000000000 */
[----:B------:R-:W-:Y:S02]  /*0110*/  SHF.R.S32.HI R3, RZ, 0x7, R3 ;  /* 0x00000007ff037819 */ /* 0x000fe40000011403 */
[----:B---3--:R-:W-:Y:S02]  /*0120*/  SHF.R.U32.HI R24, RZ, 0x6, R48 ;  /* 0x00000006ff187819 */ /* 0x008fe40000011630 */
[----:B------:R-:W-:Y:S01]  /*0130*/  LEA.HI R26, R48, 0x8, RZ, 0x1a ;  /* 0x00000008301a7811 */ /* 0x000fe200078fd0ff */
[----:B------:R-:W-:Y:S01]  /*0140*/  IMAD.SHL.U32 R4, R3, 0x8, RZ ;  /* 0x0000000803047824 */ /* 0x000fe200078e00ff */
[----:B------:R-:W-:-:S02]  /*0150*/  SGXT.U32 R24, R24, 0x3 ;  /* 0x000000031818781a */ /* 0x000fc40000000000 */
[C---:B------:R-:W-:Y:S02]  /*0160*/  LEA.HI R27, R48.reuse, 0x18, RZ, 0x1a ;  /* 0x00000018301b7811 */ /* 0x040fe400078fd0ff */
[-C--:B------:R-:W-:Y:S02]  /*0170*/  IABS R7, R4.reuse ;  /* 0x0000000400077213 */ /* 0x080fe40000000000 */
[----:B------:R-:W-:Y:S02]  /*0180*/  IABS R12, R4 ;  /* 0x00000004000c7213 */ /* 0x000fe40000000000 */
[----:B------:R-:W0:Y:S01]  /*0190*/  I2F.RP R0, R7 ;  /* 0x0000000700007306 */ /* 0x000e220000209400 */
[C---:B------:R-:W-:Y:S02]  /*01a0*/  LEA.HI R28, R48.reuse, 0x28, RZ, 0x1a ;  /* 0x00000028301c7811 */ /* 0x040fe400078fd0ff */
[C---:B------:R-:W-:Y:S02]  /*01b0*/  LEA.HI R29, R48.reuse, 0x38, RZ, 0x1a ;  /* 0x00000038301d7811 */ /* 0x040fe400078fd0ff */
[----:B------:R-:W-:-:S02]  /*01c0*/  LOP3.LUT R23, R48, 0x3f, RZ, 0xc0, !PT ;  /* 0x0000003f30177812 */ /* 0x000fc400078ec0ff */
[C---:B------:R-:W-:Y:S02]  /*01d0*/  LOP3.LUT R22, R24.reuse, 0x20, RZ, 0xfc, !PT ;  /* 0x0000002018167812 */ /* 0x040fe400078efcff */
[----:B------:R-:W-:Y:S01]  /*01e0*/  LOP3.LUT R25, R24, 0x30, RZ, 0xfc, !PT ;  /* 0x0000003018197812 */ /* 0x000fe200078efcff */
[----:B0-----:R-:W0:Y:S02]  /*01f0*/  MUFU.RCP R0, R0 ;  /* 0x0000000000007308 */ /* 0x001e240000001000 */
[----:B0-----:R-:W-:Y:S02]  /*0200*/  VIADD R2, R0, 0xffffffe ;  /* 0x0ffffffe00027836 */ /* 0x001fe40000000000 */
[----:B------:R-:W-:-:S04]  /*0210*/  IMAD.MOV R0, RZ, RZ, -R12 ;  /* 0x000000ffff007224 */ /* 0x000fc800078e0a0c */
[----:B------:R0:W1:Y:S02]  /*0220*/  F2I.FTZ.U32.TRUNC.NTZ R3, R2 ;  /* 0x0000000200037305 */ /* 0x000064000021f000 */
[----:B0-----:R-:W-:Y:S02]  /*0230*/  IMAD.MOV.U32 R2, RZ, RZ, RZ ;  /* 0x000000ffff027224 */ /* 0x001fe400078e00ff */
[----:B-1----:R-:W-:-:S04]  /*0240*/  IMAD.MOV R6, RZ, RZ, -R3 ;  /* 0x000000ffff067224 */ /* 0x002fc800078e0a03 */
[----:B------:R-:W-:Y:S02]  /*0250*/  IMAD R9, R6, R7, RZ ;  /* 0x0000000706097224 */ /* 0x000fe400078e02ff */
[----:B------:R-:W-:Y:S02]  /*0260*/  IMAD.MOV.U32 R6, RZ, RZ, R8 ;  /* 0x000000ffff067224 */ /* 0x000fe400078e0008 */
[----:B------:R-:W-:-:S06]  /*0270*/  IMAD.HI.U32 R3, R3, R9, R2 ;  /* 0x0000000903037227 */ /* 0x000fcc00078e0002 */
[----:B------:R-:W-:-:S04]  /*0280*/  IMAD.HI.U32 R3, R3, R6, RZ ;  /* 0x0000000603037227 */ /* 0x000fc800078e00ff */
[----:B------:R-:W-:-:S05]  /*0290*/  IMAD R0, R3, R0, R6 ;  /* 0x0000000003007224 */ /* 0x000fca00078e0206 */
[----:B------:R-:W-:-:S13]  /*02a0*/  ISETP.GT.U32.AND P1, PT, R7, R0, PT ;  /* 0x000000000700720c */ /* 0x000fda0003f24070 */
[----:B------:R-:W-:Y:S02]  /*02b0*/  @!P1 IMAD.IADD R0, R0, 0x1, -R7 ;  /* 0x0000000100009824 */ /* 0x000fe400078e0a07 */
[----:B------:R-:W-:Y:S01]  /*02c0*/  @!P1 VIADD R3, R3, 0x1 ;  /* 0x0000000103039836 */ /* 0x000fe20000000000 */
[----:B------:R-:W-:Y:S02]  /*02d0*/  ISETP.NE.AND P1, PT, R4, RZ, PT ;  /* 0x000000ff0400720c */ /* 0x000fe40003f25270 */
[----:B------:R-:W-:Y:S02]  /*02e0*/  ISETP.GE.U32.AND P0, PT, R0, R7, PT ;  /* 0x000000070000720c */ /* 0x000fe40003f06070 */
[----:B------:R-:W-:-:S04]  /*02f0*/  LOP3.LUT R0, R5, R4, RZ, 0x3c, !PT ;  /* 0x0000000405007212 */ /* 0x000fc800078e3cff */
[----:B------:R-:W-:Y:S01]  /*0300*/  ISETP.GE.AND P2, PT, R0, RZ, PT ;  /* 0x000000ff0000720c */ /* 0x000fe20003f46270 */
[----:B------:R-:W-:-:S06]  /*0310*/  VIADD R0, R10, 0x3f ;  /* 0x0000003f0a007836 */ /* 0x000fcc0000000000 */
[----:B------:R-:W-:-:S04]  /*0320*/  @P0 VIADD R3, R3, 0x1 ;  /* 0x0000000103030836 */ /* 0x000fc80000000000 */
[----:B------:R-:W-:Y:S01]  /*0330*/  IMAD.MOV.U32 R2, RZ, RZ, R3 ;  /* 0x000000ffff027224 */ /* 0x000fe200078e0003 */
[----:B------:R-:W-:-:S03]  /*0340*/  SHF.R.S32.HI R3, RZ, 0x1f, R0 ;  /* 0x0000001fff037819 */ /* 0x000fc60000011400 */
[----:B------:R-:W-:Y:S01]  /*0350*/  @!P2 IMAD.MOV R2, RZ, RZ, -R2 ;  /* 0x000000ffff02a224 */ /* 0x000fe200078e0a02 */
[----:B------:R-:W-:Y:S02]  /*0360*/  @!P1 LOP3.LUT R2, RZ, R4, RZ, 0x33, !PT ;  /* 0x00000004ff029212 */ /* 0x000fe400078e33ff */
[----:B------:R-:W-:-:S03]  /*0370*/  LEA.HI R3, R3, R0, RZ, 0x6 ;  /* 0x0000000003037211 */ /* 0x000fc600078f30ff */
[----:B------:R-:W-:Y:S02]  /*0380*/  IMAD.SHL.U32 R6, R2, 0x8, RZ ;  /* 0x0000000802067824 */ /* 0x000fe400078e00ff */
[----:B------:R-:W-:-:S03]  /*0390*/  IMAD.MOV R2, RZ, RZ, -R2 ;  /* 0x000000ffff027224 */ /* 0x000fc600078e0a02 */
[----:B------:R-:W-:Y:S01]  /*03a0*/  LEA.HI.SX32 R3, R3, -R6, 0x1a ;  /* 0x8000000603037211 */ /* 0x000fe200078fd2ff */
[----:B------:R-:W-:-:S03]  /*03b0*/  IMAD R4, R4, R2, R5 ;  /* 0x0000000204047224 */ /* 0x000fc600078e0205 */
[----:B------:R-:W-:Y:S02]  /*03c0*/  VIMNMX R13, PT, PT, R3, 0x8, PT ;  /* 0x00000008030d7848 */ /* 0x000fe40003fe0100 */
[----:B------:R-:W-:Y:S02]  /*03d0*/  IABS R9, R4 ;  /* 0x0000000400097213 */ /* 0x000fe40000000000 */
[----:B------:R-:W-:-:S04]  /*03e0*/  IABS R7, R13 ;  /* 0x0000000d00077213 */ /* 0x000fc80000000000 */
[----:B------:R-:W0:Y:S08]  /*03f0*/  I2F.RP R0, R7 ;  /* 0x0000000700007306 */ /* 0x000e300000209400 */
[----:B0-----:R-:W0:Y:S02]  /*0400*/  MUFU.RCP R0, R0 ;  /* 0x0000000000007308 */ /* 0x001e240000001000 */
[----:B0-----:R-:W-:-:S06]  /*0410*/  VIADD R3, R0, 0xffffffe ;  /* 0x0ffffffe00037836 */ /* 0x001fcc0000000000 */
[----:B------:R-:W0:Y:S02]  /*0420*/  F2I.FTZ.U32.TRUNC.NTZ R3, R3 ;  /* 0x0000000300037305 */ /* 0x000e24000021f000 */
[----:B0-----:R-:W-:-:S04]  /*0430*/  IMAD.MOV R8, RZ, RZ, -R3 ;  /* 0x000000ffff087224 */ /* 0x001fc800078e0a03 */
[----:B------:R-:W-:Y:S01]  /*0440*/  IMAD.MOV.U32 R2, RZ, RZ, R8 ;  /* 0x000000ffff027224 */ /* 0x000fe200078e0008 */
[----:B------:R-:W-:-:S03]  /*0450*/  IABS R8, R13 ;  /* 0x0000000d00087213 */ /* 0x000fc60000000000 */
[----:B------:R-:W-:Y:S02]  /*0460*/  IMAD R5, R2, R7, RZ ;  /* 0x0000000702057224 */ /* 0x000fe400078e02ff */
[----:B------:R-:W-:Y:S02]  /*0470*/  IMAD.MOV.U32 R2, RZ, RZ, RZ ;  /* 0x000000ffff027224 */ /* 0x000fe400078e00ff */
[----:B------:R-:W-:Y:S02]  /*0480*/  IMAD.MOV R0, RZ, RZ, -R8 ;  /* 0x000000ffff007224 */ /* 0x000fe400078e0a08 */
        /* <DEDUP_REMOVED lines=9> */
[----:B------:R-:W-:-:S07]  /*0520*/  ISETP.GE.AND P2, PT, R0, RZ, PT ;  /* 0x000000ff0000720c */ /* 0x000fce0003f46270 */
[----:B------:R-:W-:-:S06]  /*0530*/  @P0 VIADD R2, R2, 0x1 ;  /* 0x0000000102020836 */ /* 0x000fcc0000000000 */
[----:B------:R-:W-:Y:S01]  /*0540*/  @!P2 IMAD.MOV R2, RZ, RZ, -R2 ;  /* 0x000000ffff02a224 */ /* 0x000fe200078e0a02 */
[----:B------:R-:W-:-:S05]  /*0550*/  @!P1 LOP3.LUT R2, RZ, R13, RZ, 0x33, !PT ;  /* 0x0000000dff029212 */ /* 0x000fca00078e33ff */
[----:B------:R-:W-:Y:S02]  /*0560*/  IMAD.SHL.U32 R3, R2, 0x80, RZ ;  /* 0x0000008002037824 */ /* 0x000fe400078e00ff */
[----:B------:R-:W-:Y:S01]  /*0570*/  IMAD.MOV R0, RZ, RZ, -R2 ;  /* 0x000000ffff007224 */ /* 0x000fe200078e0a02 */
[----:B------:R-:W-:Y:S01]  /*0580*/  LOP3.LUT R2, R24, 0x10, RZ, 0xfc, !PT ;  /* 0x0000001018027812 */ /* 0x000fe200078efcff */
[C---:B------:R-:W-:Y:S01]  /*0590*/  IMAD.IADD R30, R3.reuse, 0x1, R26 ;  /* 0x00000001031e7824 */ /* 0x040fe200078e021a */
[----:B------:R-:W-:Y:S01]  /*05a0*/  LOP3.LUT R20, R3, R24, RZ, 0xfc, !PT ;  /* 0x0000001803147212 */ /* 0x000fe200078efcff */
[----:B------:R-:W-:Y:S01]  /*05b0*/  IMAD R0, R13, R0, R4 ;  /* 0x000000000d007224 */ /* 0x000fe200078e0204 */
[C-C-:B------:R-:W-:Y:S01]  /*05c0*/  LOP3.LUT R50, R3.reuse, 0x10, R24.reuse, 0xfe, !PT ;  /* 0x0000001003327812 */ /* 0x140fe200078efe18 */
[C---:B------:R-:W-:Y:S01]  /*05d0*/  IMAD.IADD R51, R3.reuse, 0x1, R27 ;  /* 0x0000000103337824 */ /* 0x040fe200078e021b */
[----:B------:R-:W-:Y:S01]  /*05e0*/  LEA.HI R4, R48, R3, RZ, 0x1a ;  /* 0x0000000330047211 */ /* 0x000fe200078fd0ff */
[----:B------:R0:W-:Y:S01]  /*05f0*/  STL [R1+0x8], R20 ;  /* 0x0000081401007387 */ /* 0x0001e20000100800 */
[C---:B------:R-:W-:Y:S01]  /*0600*/  LOP3.LUT R52, R3.reuse, 0x20, R24, 0xfe, !PT ;  /* 0x0000002003347812 */ /* 0x040fe200078efe18 */
[C---:B------:R-:W-:Y:S01]  /*0610*/  IMAD.IADD R53, R3.reuse, 0x1, R28 ;  /* 0x0000000103357824 */ /* 0x040fe200078e021c */
[C---:B------:R-:W-:Y:S01]  /*0620*/  LOP3.LUT R54, R3.reuse, 0x30, R24, 0xfe, !PT ;  /* 0x0000003003367812 */ /* 0x040fe200078efe18 */
[----:B------:R0:W-:Y:S01]  /*0630*/  STL [R1+0x34], R30 ;  /* 0x0000341e01007387 */ /* 0x0001e20000100800 */
[----:B------:R-:W-:Y:S01]  /*0640*/  IMAD.IADD R55, R3, 0x1, R29 ;  /* 0x0000000103377824 */ /* 0x000fe200078e021d */
[----:B------:R-:W-:Y:S01]  /*0650*/  LOP3.LUT R56, R20, 0x40, RZ, 0xfc, !PT ;  /* 0x0000004014387812 */ /* 0x000fe200078efcff */
[C---:B------:R-:W-:Y:S01]  /*0660*/  VIADD R57, R4.reuse, 0x48 ;  /* 0x0000004804397836 */ /* 0x040fe20000000000 */
[----:B------:R0:W-:Y:S01]  /*0670*/  STL [R1+0x30], R50 ;  /* 0x0000303201007387 */ /* 0x0001e20000100800 */
[----:B------:R-:W-:Y:S01]  /*0680*/  VIADD R59, R4, 0x58 ;  /* 0x00000058043b7836 */ /* 0x000fe20000000000 */
[----:B------:R-:W-:Y:S01]  /*0690*/  LOP3.LUT R58, R20, 0x50, RZ, 0xfc, !PT ;  /* 0x00000050143a7812 */ /* 0x000fe200078efcff */
[C---:B------:R-:W-:Y:S01]  /*06a0*/  VIADD R61, R4.reuse, 0x68 ;  /* 0x00000068043d7836 */ /* 0x040fe20000000000 */
[----:B------:R0:W-:Y:S01]  /*06b0*/  STL [R1+0x2c], R51 ;  /* 0x00002c3301007387 */ /* 0x0001e20000100800 */
[----:B------:R-:W-:Y:S01]  /*06c0*/  VIADD R63, R4, 0x78 ;  /* 0x00000078043f7836 */ /* 0x000fe20000000000 */
[----:B------:R-:W-:Y:S01]  /*06d0*/  LOP3.LUT R60, R20, 0x60, RZ, 0xfc, !PT ;  /* 0x00000060143c7812 */ /* 0x000fe200078efcff */
[----:B------:R-:W-:Y:S01]  /*06e0*/  IMAD.IADD R0, R6, 0x1, R0 ;  /* 0x0000000106007824 */ /* 0x000fe200078e0200 */
[----:B------:R0:W-:Y:S01]  /*06f0*/  STL [R1+0x28], R52 ;  /* 0x0000283401007387 */ /* 0x0001e20000100800 */
[----:B------:R-:W-:-:S02]  /*0700*/  LOP3.LUT R62, R20, 0x70, RZ, 0xfc, !PT ;  /* 0x00000070143e7812 */ /* 0x000fc400078efcff */
[----:B------:R-:W-:Y:S01]  /*0710*/  IMAD R18, R0, 0x40, R23 ;  /* 0x0000004000127824 */ /* 0x000fe200078e0217 */
[----:B------:R0:W-:Y:S04]  /*0720*/  STL [R1+0x24], R53 ;  /* 0x0000243501007387 */ /* 0x0001e80000100800 */
        /* <DEDUP_REMOVED lines=10> */
[----:B------:R0:W-:Y:S01]  /*07d0*/  STL [R1+0x38], R18 ;  /* 0x0000381201007387 */ /* 0x0001e20000100800 */
[----:B------:R-:W-:Y:S05]  /*07e0*/  BRA.U UP0, `(.L_x_0) ;  /* 0x00000001003c7547 */ /* 0x000fea000b800000 */
[----:B------:R-:W-:Y:S01]  /*07f0*/  IMAD.SHL.U32 R3, R48, 0x8, RZ ;  /* 0x0000000830037824 */ /* 0x000fe200078e00ff */
[--C-:B------:R-:W-:Y:S02]  /*0800*/  SHF.R.U32.HI R2, RZ, 0x4, R48.reuse ;  /* 0x00000004ff027819 */ /* 0x100fe40000011630 */
[----:B------:R-:W-:Y:S02]  /*0810*/  CS2R R44, SRZ ;  /* 0x00000000002c7805 */ /* 0x000fe4000001ff00 */
[----:B------:R-:W-:Y:S02]  /*0820*/  SHF.R.U32.HI R0, RZ, 0x2, R48 ;  /* 0x00000002ff007819 */ /* 0x000fe40000011630 */
[----:B------:R-:W-:Y:S01]  /*0830*/  CS2R R46, SRZ ;  /* 0x00000000002e7805 */ /* 0x000fe2000001ff00 */
[----:B------:R1:W-:Y:S01]  /*0840*/  STL [R1+0x4c], R3 ;  /* 0x00004c0301007387 */ /* 0x0003e20000100800 */
[----:B------:R-:W-:Y:S02]  /*0850*/  CS2R R40, SRZ ;  /* 0x0000000000287805 */ /* 0x000fe4000001ff00 */
[----:B------:R-:W-:-:S02]  /*0860*/  CS2R R42, SRZ ;  /* 0x00000000002a7805 */ /* 0x000fc4000001ff00 */
[----:B------:R-:W-:Y:S01]  /*0870*/  CS2R R36, SRZ ;  /* 0x0000000000247805 */ /* 0x000fe2000001ff00 */
[----:B------:R1:W-:Y:S01]  /*0880*/  STL [R1+0x50], R2 ;  /* 0x0000500201007387 */ /* 0x0003e20000100800 */
[----:B------:R-:W-:Y:S02]  /*0890*/  CS2R R38, SRZ ;  /* 0x0000000000267805 */ /* 0x000fe4000001ff00 */
[----:B------:R-:W-:Y:S02]  /*08a0*/  CS2R R32, SRZ ;  /* 0x0000000000207805 */ /* 0x000fe4000001ff00 */
[----:B------:R-:W-:Y:S01]  /*08b0*/  CS2R R34, SRZ ;  /* 0x0000000000227805 */ /* 0x000fe2000001ff00 */
[----:B------:R1:W-:Y:S01]  /*08c0*/  STL [R1+0x54], R0 ;  /* 0x0000540001007387 */ /* 0x0003e20000100800 */
[----:B------:R-:W-:Y:S05]  /*08d0*/  BRA `(.L_x_1) ;  /* 0x0000002c009c7947 */ /* 0x000fea0003800000 */
.L_x_0:
[----:B------:R-:W-:Y:S01]  /*08e0*/  IABS R4, R11 ;  /* 0x0000000b00047213 */ /* 0x000fe20000000000 */
[----:B------:R-:W1:Y:S01]  /*08f0*/  LDCU UR7, c[0x0][0x3b0] ;  /* 0x00007600ff0777ac */ /* 0x000e620008000800 */
[----:B------:R-:W-:Y:S01]  /*0900*/  IABS R0, R10 ;  /* 0x0000000a00007213 */ /* 0x000fe20000000000 */
[----:B------:R-:W-:Y:S01]  /*0910*/  IMAD.SHL.U32 R34, R48, 0x8, RZ ;  /* 0x0000000830227824 */ /* 0x000fe200078e00ff */
[----:B------:R-:W2:Y:S01]  /*0920*/  I2F.RP R3, R4 ;  /* 0x0000000400037306 */ /* 0x000ea20000209400 */
[----:B------:R-:W-:Y:S01]  /*0930*/  IABS R14, R62 ;  /* 0x0000003e000e7213 */ /* 0x000fe20000000000 */
[----:B------:R-:W3:Y:S01]  /*0940*/  LDCU.128 UR12, c[0x0][0x380] ;  /* 0x00007000ff0c77ac */ /* 0x000ee20008000c00 */
[----:B------:R-:W-:Y:S02]  /*0950*/  IABS R12, R63 ;  /* 0x0000003f000c7213 */ /* 0x000fe40000000000 */
[----:B------:R-:W-:Y:S01]  /*0960*/  IABS R31, R57 ;  /* 0x00000039001f7213 */ /* 0x000fe20000000000 */
[----:B------:R-:W4:Y:S01]  /*0970*/  LDCU UR9, c[0x0][0x3a4] ;  /* 0x00007480ff0977ac */ /* 0x000f220008000800 */
[----:B------:R-:W-:Y:S01]  /*0980*/  IABS R47, R20 ;  /* 0x00000014002f7213 */ /* 0x000fe20000000000 */
[----:B------:R-:W5:Y:S01]  /*0990*/  I2F.RP R5, R0 ;  /* 0x0000000000057306 */ /* 0x000f620000209400 */
[----:B------:R-:W-:Y:S01]  /*09a0*/  IABS R21, R58 ;  /* 0x0000003a00157213 */ /* 0x000fe20000000000 */
[----:B------:R-:W-:Y:S01]  /*09b0*/  USHF.R.S32.HI UR6, URZ, 0x1f, UR4 ;  /* 0x0000001fff067899 */ /* 0x000fe20008011404 */
[----:B------:R-:W-:-:S02]  /*09c0*/  IABS R19, R59 ;  /* 0x0000003b00137213 */ /* 0x000fc40000000000 */
[----:B------:R-:W-:Y:S01]  /*09d0*/  IABS R39, R53 ;  /* 0x0000003500277213 */ /* 0x000fe20000000000 */
[----:B------:R-:W-:Y:S01]  /*09e0*/  ULEA.HI UR6, UR6, UR4, URZ, 0x6 ;  /* 0x0000000406067291 */ /* 0x000fe2000f8f30ff */
[----:B------:R-:W-:Y:S01]  /*09f0*/  IABS R33, R56 ;  /* 0x0000003800217213 */ /* 0x000fe20000000000 */
[----:B--2---:R-:W2:Y:S01]  /*0a00*/  MUFU.RCP R3, R3 ;  /* 0x0000000300037308 */ /* 0x004ea20000001000 */
[----:B------:R-:W-:Y:S01]  /*0a10*/  IABS R35, R55 ;  /* 0x0000003700237213 */ /* 0x000fe20000000000 */
[----:B------:R-:W-:Y:S01]  /*0a20*/  USHF.R.S32.HI UR6, URZ, 0x6, UR6 ;  /* 0x00000006ff067899 */ /* 0x000fe20008011406 */
[----:B------:R-:W-:Y:S02]  /*0a30*/  IABS R37, R54 ;  /* 0x0000003600257213 */ /* 0x000fe40000000000 */
[----:B------:R-:W-:Y:S02]  /*0a40*/  IABS R41, R51 ;  /* 0x0000003300297213 */ /* 0x000fe40000000000 */
[----:B------:R-:W-:Y:S01]  /*0a50*/  IABS R43, R50 ;  /* 0x00000032002b7213 */ /* 0x000fe20000000000 */
[----:B-----5:R-:W5:Y:S01]  /*0a60*/  MUFU.RCP R5, R5 ;  /* 0x0000000500057308 */ /* 0x020f620000001000 */
[----:B------:R-:W-:-:S02]  /*0a70*/  IABS R45, R30 ;  /* 0x0000001e002d7213 */ /* 0x000fc40000000000 */
[----:B------:R-:W-:Y:S02]  /*0a80*/  IABS R49, R18 ;  /* 0x0000001200317213 */ /* 0x000fe40000000000 */
[----:B------:R-:W-:Y:S01]  /*0a90*/  SHF.R.U32.HI R32, RZ, 0x4, R48 ;  /* 0x00000004ff207819 */ /* 0x000fe20000011630 */
[----:B--2---:R-:W-:-:S04]  /*0aa0*/  VIADD R6, R3, 0xffffffe ;  /* 0x0ffffffe03067836 */ /* 0x004fc80000000000 */
[----:B------:R2:W-:Y:S01]  /*0ab0*/  STL [R1+0x50], R32 ;  /* 0x0000502001007387 */ /* 0x0005e20000100800 */
[----:B------:R0:W1:Y:S03]  /*0ac0*/  F2I.FTZ.U32.TRUNC.NTZ R7, R6 ;  /* 0x0000000600077305 */ /* 0x000066000021f000 */
[----:B------:R-:W-:Y:S01]  /*0ad0*/  STL [R1+0x4c], R34 ;  /* 0x00004c2201007387 */ /* 0x000fe20000100800 */
[----:B-----5:R-:W-:-:S04]  /*0ae0*/  VIADD R8, R5, 0xffffffe ;  /* 0x0ffffffe05087836 */ /* 0x020fc80000000000 */
[----:B------:R5:W2:Y:S01]  /*0af0*/  F2I.FTZ.U32.TRUNC.NTZ R9, R8 ;  /* 0x0000000800097305 */ /* 0x000aa2000021f000 */
[----:B0-----:R-:W-:Y:S02]  /*0b00*/  IMAD.MOV.U32 R6, RZ, RZ, RZ ;  /* 0x000000ffff067224 */ /* 0x001fe400078e00ff */
[----:B-1----:R-:W-:Y:S02]  /*0b10*/  IMAD.MOV R13, RZ, RZ, -R7 ;  /* 0x000000ffff0d7224 */ /* 0x002fe400078e0a07 */
[----:B-----5:R-:W-:Y:S02]  /*0b20*/  IMAD.SHL.U32 R8, R48, 0x10, RZ ;  /* 0x0000001030087824 */ /* 0x020fe400078e00ff */
[----:B------:R-:W-:-:S04]  /*0b30*/  IMAD R13, R13, R4, RZ ;  /* 0x000000040d0d7224 */ /* 0x000fc800078e02ff */
[----:B------:R-:W-:Y:S01]  /*0b40*/  IMAD.HI.U32 R7, R7, R13, R6 ;  /* 0x0000000d07077227 */ /* 0x000fe200078e0006 */
[----:B------:R-:W-:-:S03]  /*0b50*/  LOP3.LUT R13, R8, 0xe00, RZ, 0xc0, !PT ;  /* 0x00000e00080d7812 */ /* 0x000fc600078ec0ff */
[----:B------:R-:W-:Y:S02]  /*0b60*/  IMAD.SHL.U32 R6, R48, 0x40, RZ ;  /* 0x0000004030067824 */ /* 0x000fe400078e00ff */
[----:B------:R-:W-:-:S03]  /*0b70*/  IMAD.HI.U32 R5, R7, R14, RZ ;  /* 0x0000000e07057227 */ /* 0x000fc600078e00ff */
[----:B------:R-:W-:Y:S01]  /*0b80*/  LOP3.LUT R6, R6, 0x1c0, RZ, 0xc0, !PT ;  /* 0x000001c006067812 */ /* 0x000fe200078ec0ff */
[----:B--2---:R-:W-:Y:S02]  /*0b90*/  IMAD.MOV R17, RZ, RZ, -R9 ;  /* 0x000000ffff117224 */ /* 0x004fe400078e0a09 */
[----:B------:R-:W-:Y:S01]  /*0ba0*/  IMAD.MOV R15, RZ, RZ, -R5 ;  /* 0x000000ffff0f7224 */ /* 0x000fe200078e0a05 */
[----:B------:R-:W-:Y:S01]  /*0bb0*/  IADD3 R5, PT, PT, R13, UR5, R6 ;  /* 0x000000050d057c10 */ /* 0x000fe2000fffe006 */
[----:B------:R-:W-:-:S04]  /*0bc0*/  IMAD.HI.U32 R3, R7, R12, RZ ;  /* 0x0000000c07037227 */ /* 0x000fc800078e00ff */
[----:B------:R-:W-:Y:S02]  /*0bd0*/  IMAD R17, R17, R0, RZ ;  /* 0x0000000011117224 */ /* 0x000fe400078e02ff */
[----:B------:R-:W-:Y:S02]  /*0be0*/  IMAD.MOV.U32 R8, RZ, RZ, RZ ;  /* 0x000000ffff087224 */ /* 0x000fe400078e00ff */
[C---:B------:R-:W-:Y:S01]  /*0bf0*/  IMAD R13, R4.reuse, R15, R14 ;  /* 0x0000000f040d7224 */ /* 0x040fe200078e020e */
[----:B------:R-:W-:Y:S01]  /*0c00*/  IABS R15, R61 ;  /* 0x0000003d000f7213 */ /* 0x000fe20000000000 */
[----:B------:R-:W-:Y:S02]  /*0c10*/  IMAD.MOV R3, RZ, RZ, -R3 ;  /* 0x000000ffff037224 */ /* 0x000fe400078e0a03 */
[----:B------:R-:W-:Y:S01]  /*0c20*/  IMAD.HI.U32 R14, R7, R31, RZ ;  /* 0x0000001f070e7227 */ /* 0x000fe200078e00ff */
[----:B------:R-:W-:-:S03]  /*0c30*/  ISETP.GT.U32.AND P1, PT, R4, R13, PT ;  /* 0x0000000d0400720c */ /* 0x000fc60003f24070 */
[----:B------:R-:W-:Y:S01]  /*0c40*/  IMAD.HI.U32 R16, R9, R17, R8 ;  /* 0x0000001109107227 */ /* 0x000fe200078e0008 */
[----:B------:R-:W-:-:S03]  /*0c50*/  IABS R17, R60 ;  /* 0x0000003c00117213 */ /* 0x000fc60000000000 */
[C---:B------:R-:W-:Y:S02]  /*0c60*/  IMAD R9, R4.reuse, R3, R12 ;  /* 0x0000000304097224 */ /* 0x040fe400078e020c */
[----:B------:R-:W-:Y:S02]  /*0c70*/  IMAD.MOV R14, RZ, RZ, -R14 ;  /* 0x000000ffff0e7224 */ /* 0x000fe400078e0a0e */
[----:B------:R-:W-:Y:S01]  /*0c80*/  IMAD.HI.U32 R3, R7, R15, RZ ;  /* 0x0000000f07037227 */ /* 0x000fe200078e00ff */
[----:B------:R-:W-:-:S03]  /*0c90*/  ISETP.GT.U32.AND P0, PT, R4, R9, PT ;  /* 0x000000090400720c */ /* 0x000fc60003f04070 */
[----:B------:R-:W-:Y:S02]  /*0ca0*/  IMAD R31, R4, R14, R31 ;  /* 0x0000000e041f7224 */ /* 0x000fe400078e021f */
[----:B------:R-:W-:-:S04]  /*0cb0*/  IMAD.HI.U32 R14, R7, R47, RZ ;  /* 0x0000002f070e7227 */ /* 0x000fc800078e00ff */
[----:B------:R-:W-:Y:S02]  /*0cc0*/  IMAD.MOV R14, RZ, RZ, -R14 ;  /* 0x000000ffff0e7224 */ /* 0x000fe400078e0a0e */
[----:B------:R-:W-:Y:S02]  /*0cd0*/  IMAD.MOV R3, RZ, RZ, -R3 ;  /* 0x000000ffff037224 */ /* 0x000fe400078e0a03 */
[----:B------:R-:W-:Y:S02]  /*0ce0*/  IMAD R47, R4, R14, R47 ;  /* 0x0000000e042f7224 */ /* 0x000fe400078e022f */
[----:B------:R-:W-:-:S03]  /*0cf0*/  IMAD.HI.U32 R12, R7, R21, RZ ;  /* 0x00000015070c7227 */ /* 0x000fc600078e00ff */
[C---:B------:R-:W-:Y:S01]  /*0d00*/  ISETP.GT.U32.AND P3, PT, R4.reuse, R47, PT ;  /* 0x0000002f0400720c */ /* 0x040fe20003f64070 */
[C---:B------:R-:W-:Y:S02]  /*0d10*/  IMAD R15, R4.reuse, R3, R15 ;  /* 0x00000003040f7224 */ /* 0x040fe400078e020f */
[----:B------:R-:W-:Y:S02]  /*0d20*/  IMAD.MOV R12, RZ, RZ, -R12 ;  /* 0x000000ffff0c7224 */ /* 0x000fe400078e0a0c */
[----:B------:R-:W-:Y:S01]  /*0d30*/  @!P0 IMAD.IADD R9, R9, 0x1, -R4 ;  /* 0x0000000109098824 */ /* 0x000fe200078e0a04 */
[----:B------:R-:W-:Y:S01]  /*0d40*/  ISETP.GT.U32.AND P2, PT, R4, R15, PT ;  /* 0x0000000f0400720c */ /* 0x000fe20003f44070 */
[----:B------:R-:W-:-:S03]  /*0d50*/  IMAD.HI.U32 R6, R7, R17, RZ ;  /* 0x0000001107067227 */ /* 0x000fc600078e00ff */
[----:B------:R-:W-:Y:S01]  /*0d60*/  ISETP.GT.U32.AND P5, PT, R4, R9, PT ;  /* 0x000000090400720c */ /* 0x000fe20003fa4070 */
[----:B------:R-:W-:-:S04]  /*0d70*/  IMAD.HI.U32 R8, R7, R19, RZ ;  /* 0x0000001307087227 */ /* 0x000fc800078e00ff */
[----:B------:R-:W-:Y:S02]  /*0d80*/  IMAD R21, R4, R12, R21 ;  /* 0x0000000c04157224 */ /* 0x000fe400078e0215 */
[----:B------:R-:W-:Y:S02]  /*0d90*/  IMAD.MOV R6, RZ, RZ, -R6 ;  /* 0x000000ffff067224 */ /* 0x000fe400078e0a06 */
[----:B------:R-:W-:Y:S02]  /*0da0*/  IMAD.MOV R8, RZ, RZ, -R8 ;  /* 0x000000ffff087224 */ /* 0x000fe400078e0a08 */
[----:B------:R-:W-:-:S04]  /*0db0*/  IMAD.HI.U32 R12, R7, R39, RZ ;  /* 0x00000027070c7227 */ /* 0x000fc800078e00ff */
[----:B------:R-:W-:-:S04]  /*0dc0*/  IMAD.HI.U32 R3, R7, R33, RZ ;  /* 0x0000002107037227 */ /* 0x000fc800078e00ff */
[C---:B------:R-:W-:Y:S02]  /*0dd0*/  IMAD R17, R4.reuse, R6, R17 ;  /* 0x0000000604117224 */ /* 0x040fe400078e0211 */
[C---:B------:R-:W-:Y:S02]  /*0de0*/  IMAD R19, R4.reuse, R8, R19 ;  /* 0x0000000804137224 */ /* 0x040fe400078e0213 */
[----:B------:R-:W-:Y:S02]  /*0df0*/  IMAD.MOV R12, RZ, RZ, -R12 ;  /* 0x000000ffff0c7224 */ /* 0x000fe400078e0a0c */
[----:B------:R-:W-:Y:S01]  /*0e00*/  IMAD.HI.U32 R6, R7, R35, RZ ;  /* 0x0000002307067227 */ /* 0x000fe200078e00ff */
[----:B------:R-:W-:-:S03]  /*0e10*/  ISETP.GT.U32.AND P0, PT, R4, R19, PT ;  /* 0x000000130400720c */ /* 0x000fc60003f04070 */
[----:B------:R-:W-:-:S04]  /*0e20*/  IMAD.HI.U32 R8, R7, R37, RZ ;  /* 0x0000002507087227 */ /* 0x000fc800078e00ff */
[----:B------:R-:W-:Y:S02]  /*0e30*/  IMAD.MOV R3, RZ, RZ, -R3 ;  /* 0x000000ffff037224 */ /* 0x000fe400078e0a03 */
[--C-:B------:R-:W-:Y:S01]  /*0e40*/  @!P1 IMAD.IADD R13, R13, 0x1, -R4.reuse ;  /* 0x000000010d0d9824 */ /* 0x100fe200078e0a04 */
[C---:B------:R-:W-:Y:S01]  /*0e50*/  ISETP.GT.U32.AND P1, PT, R4.reuse, R21, PT ;  /* 0x000000150400720c */ /* 0x040fe20003f24070 */
[C---:B------:R-:W-:Y:S01]  /*0e60*/  IMAD R39, R4.reuse, R12, R39 ;  /* 0x0000000c04277224 */ /* 0x040fe200078e0227 */
[----:B------:R-:W-:Y:S01]  /*0e70*/  IABS R12, R52 ;  /* 0x00000034000c7213 */ /* 0x000fe20000000000 */
[----:B------:R-:W-:Y:S01]  /*0e80*/  @!P3 IMAD.IADD R47, R47, 0x1, -R4 ;  /* 0x000000012f2fb824 */ /* 0x000fe200078e0a04 */
[C---:B------:R-:W-:Y:S01]  /*0e90*/  ISETP.GT.U32.AND P3, PT, R4.reuse, R13, PT ;  /* 0x0000000d0400720c */ /* 0x040fe20003f64070 */
[----:B------:R-:W-:Y:S02]  /*0ea0*/  IMAD.MOV R6, RZ, RZ, -R6 ;  /* 0x000000ffff067224 */ /* 0x000fe400078e0a06 */
[----:B------:R-:W-:Y:S01]  /*0eb0*/  IMAD.MOV R8, RZ, RZ, -R8 ;  /* 0x000000ffff087224 */ /* 0x000fe200078e0a08 */
[C---:B------:R-:W-:Y:S01]  /*0ec0*/  ISETP.GT.U32.AND P6, PT, R4.reuse, R47, PT ;  /* 0x0000002f0400720c */ /* 0x040fe20003fc4070 */
[----:B------:R-:W-:-:S02]  /*0ed0*/  IMAD R33, R4, R3, R33 ;  /* 0x0000000304217224 */ /* 0x000fc400078e0221 */
[--C-:B------:R-:W-:Y:S01]  /*0ee0*/  @!P2 IMAD.IADD R15, R15, 0x1, -R4.reuse ;  /* 0x000000010f0fa824 */ /* 0x100fe200078e0a04 */
[C---:B------:R-:W-:Y:S01]  /*0ef0*/  ISETP.GT.U32.AND P2, PT, R4.reuse, R17, PT ;  /* 0x000000110400720c */ /* 0x040fe20003f44070 */
[C---:B------:R-:W-:Y:S02]  /*0f00*/  IMAD R35, R4.reuse, R6, R35 ;  /* 0x0000000604237224 */ /* 0x040fe400078e0223 */
[C---:B------:R-:W-:Y:S01]  /*0f10*/  IMAD R37, R4.reuse, R8, R37 ;  /* 0x0000000804257224 */ /* 0x040fe200078e0225 */
[C---:B------:R-:W-:Y:S01]  /*0f20*/  ISETP.GT.U32.AND P4, PT, R4.reuse, R15, PT ;  /* 0x0000000f0400720c */ /* 0x040fe20003f84070 */
[----:B------:R-:W-:Y:S01]  /*0f30*/  @!P5 IMAD.IADD R9, R9, 0x1, -R4 ;  /* 0x000000010909d824 */ /* 0x000fe200078e0a04 */
[----:B------:R-:W-:Y:S01]  /*0f40*/  ISETP.GT.U32.AND P5, PT, R4, R33, PT ;  /* 0x000000210400720c */ /* 0x000fe20003fa4070 */
[----:B------:R-:W-:-:S04]  /*0f50*/  IMAD.HI.U32 R3, R7, R12, RZ ;  /* 0x0000000c07037227 */ /* 0x000fc800078e00ff */
[----:B------:R-:W-:-:S04]  /*0f60*/  IMAD.HI.U32 R6, R7, R41, RZ ;  /* 0x0000002907067227 */ /* 0x000fc800078e00ff */
[----:B------:R-:W-:-:S04]  /*0f70*/  IMAD.HI.U32 R8, R7, R43, RZ ;  /* 0x0000002b07087227 */ /* 0x000fc800078e00ff */
[----:B------:R-:W-:-:S04]  /*0f80*/  IMAD.HI.U32 R7, R7, R45, RZ ;  /* 0x0000002d07077227 */ /* 0x000fc800078e00ff */
[----:B------:R-:W-:Y:S02]  /*0f90*/  IMAD.MOV R14, RZ, RZ, -R7 ;  /* 0x000000ffff0e7224 */ /* 0x000fe400078e0a07 */
[----:B------:R-:W-:Y:S02]  /*0fa0*/  IMAD.MOV R3, RZ, RZ, -R3 ;  /* 0x000000ffff037224 */ /* 0x000fe400078e0a03 */
[C---:B------:R-:W-:Y:S02]  /*0fb0*/  IMAD R45, R4.reuse, R14, R45 ;  /* 0x0000000e042d7224 */ /* 0x040fe400078e022d */
[----:B------:R-:W-:Y:S01]  /*0fc0*/  @!P3 IMAD.IADD R13, R13, 0x1, -R4 ;  /* 0x000000010d0db824 */ /* 0x000fe200078e0a04 */
[C---:B------:R-:W-:Y:S01]  /*0fd0*/  ISETP.GT.U32.AND P3, PT, R4.reuse, R35, PT ;  /* 0x000000230400720c */ /* 0x040fe20003f64070 */
[----:B------:R-:W-:Y:S01]  /*0fe0*/  IMAD R7, R4, R3, R12 ;  /* 0x0000000304077224 */ /* 0x000fe200078e020c */
[----:B------:R-:W-:Y:S01]  /*0ff0*/  LOP3.LUT R3, R48, 0x3, RZ, 0xc0, !PT ;  /* 0x0000000330037812 */ /* 0x000fe200078ec0ff */
[----:B------:R-:W-:-:S04]  /*1000*/  IMAD.HI.U32 R16, R16, R49, RZ ;  /* 0x0000003110107227 */ /* 0x000fc800078e00ff */
[--C-:B------:R-:W-:Y:S01]  /*1010*/  @!P6 IMAD.IADD R47, R47, 0x1, -R4.reuse ;  /* 0x000000012f2fe824 */ /* 0x100fe200078e0a04 */
[C---:B------:R-:W-:Y:S01]  /*1020*/  ISETP.GT.U32.AND P6, PT, R4.reuse, R31, PT ;  /* 0x0000001f0400720c */ /* 0x040fe20003fc4070 */
[--C-:B------:R-:W-:Y:S01]  /*1030*/  @!P2 IMAD.IADD R17, R17, 0x1, -R4.reuse ;  /* 0x000000011111a824 */ /* 0x100fe200078e0a04 */
[C---:B------:R-:W-:Y:S01]  /*1040*/  ISETP.GT.U32.AND P2, PT, R4.reuse, R39, PT ;  /* 0x000000270400720c */ /* 0x040fe20003f44070 */
[--C-:B------:R-:W-:Y:S01]  /*1050*/  @!P5 IMAD.IADD R33, R33, 0x1, -R4.reuse ;  /* 0x000000012121d824 */ /* 0x100fe200078e0a04 */
[C---:B------:R-:W-:Y:S01]  /*1060*/  ISETP.GT.U32.AND P5, PT, R4.reuse, R45, PT ;  /* 0x0000002d0400720c */ /* 0x040fe20003fa4070 */
[----:B------:R-:W-:Y:S01]  /*1070*/  @!P0 IMAD.IADD R19, R19, 0x1, -R4 ;  /* 0x0000000113138824 */ /* 0x000fe200078e0a04 */
[C---:B------:R-:W-:Y:S01]  /*1080*/  ISETP.GT.U32.AND P0, PT, R4.reuse, R7, PT ;  /* 0x000000070400720c */ /* 0x040fe20003f04070 */
[----:B------:R-:W-:Y:S02]  /*1090*/  IMAD.MOV R16, RZ, RZ, -R16 ;  /* 0x000000ffff107224 */ /* 0x000fe400078e0a10 */
[----:B------:R-:W-:Y:S01]  /*10a0*/  @!P4 IMAD.IADD R15, R15, 0x1, -R4 ;  /* 0x000000010f0fc824 */ /* 0x000fe200078e0a04 */
[----:B------:R-:W-:Y:S01]  /*10b0*/  ISETP.GT.U32.AND P4, PT, R4, R37, PT ;  /* 0x000000250400720c */ /* 0x000fe20003f84070 */
[----:B------:R-:W-:-:S02]  /*10c0*/  IMAD.MOV R8, RZ, RZ, -R8 ;  /* 0x000000ffff087224 */ /* 0x000fc400078e0a08 */
[----:B------:R-:W-:Y:S02]  /*10d0*/  IMAD.MOV R6, RZ, RZ, -R6 ;  /* 0x000000ffff067224 */ /* 0x000fe400078e0a06 */
[----:B------:R-:W-:Y:S02]  /*10e0*/  IMAD R49, R0, R16, R49 ;  /* 0x0000001000317224 */ /* 0x000fe400078e0231 */
[C---:B------:R-:W-:Y:S02]  /*10f0*/  IMAD R43, R4.reuse, R8, R43 ;  /* 0x00000008042b7224 */ /* 0x040fe400078e022b */
[----:B------:R-:W-:Y:S01]  /*1100*/  IMAD R41, R4, R6, R41 ;  /* 0x0000000604297224 */ /* 0x000fe200078e0229 */
[----:B------:R-:W-:Y:S01]  /*1110*/  SHF.R.U32.HI R6, RZ, 0x2, R48 ;  /* 0x00000002ff067819 */ /* 0x000fe20000011630 */
[--C-:B------:R-:W-:Y:S01]  /*1120*/  @!P3 IMAD.IADD R35, R35, 0x1, -R4.reuse ;  /* 0x000000012323b824 */ /* 0x100fe200078e0a04 */
[----:B------:R-:W-:Y:S01]  /*1130*/  ISETP.GT.U32.AND P3, PT, R0, R49, PT ;  /* 0x000000310000720c */ /* 0x000fe20003f64070 */
[--C-:B------:R-:W-:Y:S01]  /*1140*/  @!P1 IMAD.IADD R21, R21, 0x1, -R4.reuse ;  /* 0x0000000115159824 */ /* 0x100fe200078e0a04 */
[C---:B------:R-:W-:Y:S01]  /*1150*/  ISETP.GT.U32.AND P1, PT, R4.reuse, R41, PT ;  /* 0x000000290400720c */ /* 0x040fe20003f24070 */
        /* <DEDUP_REMOVED lines=8> */
[----:B------:R-:W-:Y:S01]  /*11e0*/  @!P4 IMAD.IADD R37, R37, 0x1, -R4 ;  /* 0x000000012525c824 */ /* 0x000fe200078e0a04 */
[----:B------:R-:W-:Y:S01]  /*11f0*/  ISETP.GT.U32.AND P4, PT, R4, R17, PT ;  /* 0x000000110400720c */ /* 0x000fe20003f84070 */
[----:B------:R-:W-:Y:S01]  /*1200*/  @!P3 IMAD.IADD R49, R49, 0x1, -R0 ;  /* 0x000000013131b824 */ /* 0x000fe200078e0a00 */
[----:B------:R-:W-:Y:S01]  /*1210*/  SGXT.U32 R6, R6, 0x3 ;  /* 0x000000030606781a */ /* 0x000fe20000000000 */
[--C-:B------:R-:W-:Y:S01]  /*1220*/  @!P1 IMAD.IADD R41, R41, 0x1, -R4.reuse ;  /* 0x0000000129299824 */ /* 0x100fe200078e0a04 */
[C---:B------:R-:W-:Y:S01]  /*1230*/  ISETP.GT.U32.AND P1, PT, R4.reuse, R31, PT ;  /* 0x0000001f0400720c */ /* 0x040fe20003f24070 */
[--C-:B------:R-:W-:Y:S01]  /*1240*/  @!P6 IMAD.IADD R43, R43, 0x1, -R4.reuse ;  /* 0x000000012b2be824 */ /* 0x100fe200078e0a04 */
[C---:B------:R-:W-:Y:S01]  /*1250*/  ISETP.GT.U32.AND P3, PT, R4.reuse, R37, PT ;  /* 0x000000250400720c */ /* 0x040fe20003f64070 */
[--C-:B------:R-:W-:Y:S01]  /*1260*/  @!P2 IMAD.IADD R19, R19, 0x1, -R4.reuse ;  /* 0x000000011313a824 */ /* 0x100fe200078e0a04 */
[----:B------:R-:W-:Y:S01]  /*1270*/  ISETP.GT.U32.AND P2, PT, R4, R39, PT ;  /* 0x000000270400720c */ /* 0x000fe20003f44070 */
[--C-:B------:R-:W-:Y:S01]  /*1280*/  @!P5 IMAD.IADD R35, R35, 0x1, -R4.reuse ;  /* 0x000000012323d824 */ /* 0x100fe200078e0a04 */
[----:B------:R-:W-:Y:S01]  /*1290*/  ISETP.GT.U32.AND P5, PT, R0, R49, PT ;  /* 0x000000310000720c */ /* 0x000fe20003fa4070 */
[--C-:B------:R-:W-:Y:S01]  /*12a0*/  @!P0 IMAD.IADD R21, R21, 0x1, -R4.reuse ;  /* 0x0000000115158824 */ /* 0x100fe200078e0a04 */
[C---:B------:R-:W-:Y:S01]  /*12b0*/  ISETP.GT.U32.AND P0, PT, R4.reuse, R7, PT ;  /* 0x000000070400720c */ /* 0x040fe20003f04070 */
[--C-:B------:R-:W-:Y:S01]  /*12c0*/  @!P4 IMAD.IADD R17, R17, 0x1, -R4.reuse ;  /* 0x000000011111c824 */ /* 0x100fe200078e0a04 */
[----:B------:R-:W-:Y:S01]  /*12d0*/  ISETP.GT.U32.AND P4, PT, R4, R43, PT ;  /* 0x0000002b0400720c */ /* 0x000fe20003f84070 */
[----:B------:R-:W-:Y:S01]  /*12e0*/  IMAD.SHL.U32 R8, R48, 0x2, RZ ;  /* 0x0000000230087824 */ /* 0x000fe200078e00ff */
[C---:B------:R-:W-:Y:S01]  /*12f0*/  ISETP.GT.U32.AND P6, PT, R4.reuse, R33, PT ;  /* 0x000000210400720c */ /* 0x040fe20003fc4070 */
[--C-:B------:R-:W-:Y:S01]  /*1300*/  @!P1 IMAD.IADD R31, R31, 0x1, -R4.reuse ;  /* 0x000000011f1f9824 */ /* 0x100fe200078e0a04 */
[----:B------:R-:W-:Y:S01]  /*1310*/  ISETP.GT.U32.AND P1, PT, R4, R41, PT ;  /* 0x000000290400720c */ /* 0x000fe20003f24070 */
[--C-:B------:R-:W-:Y:S01]  /*1320*/  @!P3 IMAD.IADD R37, R37, 0x1, -R4.reuse ;  /* 0x000000012525b824 */ /* 0x100fe200078e0a04 */
[----:B------:R-:W-:Y:S01]  /*1330*/  ISETP.GE.AND P3, PT, R63, RZ, PT ;  /* 0x000000ff3f00720c */ /* 0x000fe20003f66270 */
[----:B------:R-:W-:Y:S01]  /*1340*/  @!P2 IMAD.IADD R39, R39, 0x1, -R4 ;  /* 0x000000012727a824 */ /* 0x000fe200078e0a04 */
[----:B------:R-:W-:Y:S01]  /*1350*/  ISETP.GE.AND P2, PT, R62, RZ, PT ;  /* 0x000000ff3e00720c */ /* 0x000fe20003f46270 */
[----:B------:R-:W-:Y:S01]  /*1360*/  @!P5 IMAD.IADD R49, R49, 0x1, -R0 ;  /* 0x000000013131d824 */ /* 0x000fe200078e0a00 */
[----:B------:R-:W-:Y:S01]  /*1370*/  ISETP.GE.AND P5, PT, R61, RZ, PT ;  /* 0x000000ff3d00720c */ /* 0x000fe20003fa6270 */
[--C-:B------:R-:W-:Y:S01]  /*1380*/  @!P0 IMAD.IADD R7, R7, 0x1, -R4.reuse ;  /* 0x0000000107078824 */ /* 0x100fe200078e0a04 */
[----:B------:R-:W-:Y:S01]  /*1390*/  ISETP.GE.AND P0, PT, R60, RZ, PT ;  /* 0x000000ff3c00720c */ /* 0x000fe20003f06270 */
[--C-:B------:R-:W-:Y:S01]  /*13a0*/  @!P4 IMAD.IADD R43, R43, 0x1, -R4.reuse ;  /* 0x000000012b2bc824 */ /* 0x100fe200078e0a04 */
[----:B------:R-:W-:Y:S01]  /*13b0*/  ISETP.GE.AND P4, PT, R59, RZ, PT ;  /* 0x000000ff3b00720c */ /* 0x000fe20003f86270 */
[--C-:B------:R-:W-:Y:S01]  /*13c0*/  @!P6 IMAD.IADD R33, R33, 0x1, -R4.reuse ;  /* 0x000000012121e824 */ /* 0x100fe200078e0a04 */
[----:B------:R-:W-:Y:S01]  /*13d0*/  ISETP.GT.U32.AND P6, PT, R4, R45, PT ;  /* 0x0000002d0400720c */ /* 0x000fe20003fc4070 */
[--C-:B------:R-:W-:Y:S01]  /*13e0*/  @!P1 IMAD.IADD R41, R41, 0x1, -R4.reuse ;  /* 0x0000000129299824 */ /* 0x100fe200078e0a04 */
[----:B------:R-:W-:Y:S01]  /*13f0*/  ISETP.GE.AND P1, PT, R58, RZ, PT ;  /* 0x000000ff3a00720c */ /* 0x000fe20003f26270 */
[----:B------:R-:W-:Y:S01]  /*1400*/  @!P3 IMAD.MOV R9, RZ, RZ, -R9 ;  /* 0x000000ffff09b224 */ /* 0x000fe200078e0a09 */
        /* <DEDUP_REMOVED lines=9> */
[----:B------:R-:W-:Y:S01]  /*14a0*/  @!P6 IMAD.IADD R45, R45, 0x1, -R4 ;  /* 0x000000012d2de824 */ /* 0x000fe200078e0a04 */
[----:B------:R-:W-:Y:S01]  /*14b0*/  LOP3.LUT R0, RZ, R11, RZ, 0x33, !PT ;  /* 0x0000000bff007212 */ /* 0x000fe200078e33ff */
        /* <DEDUP_REMOVED lines=11> */
[----:B------:R-:W-:Y:S01]  /*1570*/  ISETP.NE.AND P4, PT, R11, RZ, PT ;  /* 0x000000ff0b00720c */ /* 0x000fe20003f85270 */
[----:B------:R-:W-:Y:S01]  /*1580*/  IMAD R3, R3, 0x110, RZ ;  /* 0x0000011003037824 */ /* 0x000fe200078e02ff */
[----:B------:R-:W-:Y:S01]  /*1590*/  ISETP.GE.AND P6, PT, R18, RZ, PT ;  /* 0x000000ff1200720c */ /* 0x000fe20003fc6270 */
[----:B------:R-:W-:Y:S01]  /*15a0*/  @!P1 IMAD.MOV R7, RZ, RZ, -R7 ;  /* 0x000000ffff079224 */ /* 0x000fe200078e0a07 */
[----:B------:R-:W-:Y:S01]  /*15b0*/  SEL R31, R0, R31, !P4 ;  /* 0x0000001f001f7207 */ /* 0x000fe20006000000 */
[----:B------:R-:W-:Y:S01]  /*15c0*/  @!P3 IMAD.MOV R41, RZ, RZ, -R41 ;  /* 0x000000ffff29b224 */ /* 0x000fe200078e0a29 */
[----:B------:R-:W-:Y:S01]  /*15d0*/  ISETP.NE.AND P1, PT, R10, RZ, PT ;  /* 0x000000ff0a00720c */ /* 0x000fe20003f25270 */
[----:B------:R-:W-:Y:S01]  /*15e0*/  @!P2 IMAD.MOV R43, RZ, RZ, -R43 ;  /* 0x000000ffff2ba224 */ /* 0x000fe200078e0a2b */
[C---:B------:R-:W-:Y:S01]  /*15f0*/  SEL R9, R0.reuse, R9, !P4 ;  /* 0x0000000900097207 */ /* 0x040fe20006000000 */
[----:B------:R-:W-:Y:S01]  /*1600*/  IMAD R31, R31, UR7, RZ ;  /* 0x000000071f1f7c24 */ /* 0x000fe2000f8e02ff */
[C---:B------:R-:W-:Y:S01]  /*1610*/  SEL R19, R0.reuse, R19, !P4 ;  /* 0x0000001300137207 */ /* 0x040fe20006000000 */
[----:B------:R-:W-:Y:S01]  /*1620*/  @!P5 IMAD.MOV R45, RZ, RZ, -R45 ;  /* 0x000000ffff2dd224 */ /* 0x000fe200078e0a2d */
[----:B------:R-:W-:Y:S01]  /*1630*/  SEL R13, R0, R13, !P4 ;  /* 0x0000000d000d7207 */ /* 0x000fe20006000000 */
[----:B------:R-:W-:Y:S01]  /*1640*/  @!P0 IMAD.MOV R47, RZ, RZ, -R47 ;  /* 0x000000ffff2f8224 */ /* 0x000fe200078e0a2f */
[----:B------:R-:W-:Y:S01]  /*1650*/  SHF.R.S32.HI R57, RZ, 0x1f, R31 ;  /* 0x0000001fff397819 */ /* 0x000fe2000001141f */
[----:B------:R-:W-:Y:S01]  /*1660*/  IMAD R9, R9, UR7, RZ ;  /* 0x0000000709097c24 */ /* 0x000fe2000f8e02ff */
[----:B---3--:R-:W-:Y:S01]  /*1670*/  IADD3 R58, P5, PT, R31, UR14, RZ ;  /* 0x0000000e1f3a7c10 */ /* 0x008fe2000ffbe0ff */
[----:B------:R-:W-:Y:S01]  /*1680*/  IMAD R19, R19, UR7, RZ ;  /* 0x0000000713137c24 */ /* 0x000fe2000f8e02ff */
[----:B------:R-:W-:Y:S01]  /*1690*/  LOP3.LUT R8, R34, 0x30, R8, 0x48, !PT ;  /* 0x0000003022087812 */ /* 0x000fe200078e4808 */
[----:B------:R-:W0:Y:S01]  /*16a0*/  LDC R31, c[0x0][0x3a8] ;  /* 0x0000ea00ff1f7b82 */ /* 0x000e220000000800 */
[C---:B------:R-:W-:Y:S01]  /*16b0*/  SEL R15, R0.reuse, R15, !P4 ;  /* 0x0000000f000f7207 */ /* 0x040fe20006000000 */
[----:B------:R-:W-:Y:S01]  /*16c0*/  IMAD R13, R13, UR7, RZ ;  /* 0x000000070d0d7c24 */ /* 0x000fe2000f8e02ff */
[----:B------:R-:W-:Y:S01]  /*16d0*/  SEL R17, R0, R17, !P4 ;  /* 0x0000001100117207 */ /* 0x000fe20006000000 */
[----:B------:R-:W-:Y:S01]  /*16e0*/  IMAD.IADD R5, R8, 0x1, R5 ;  /* 0x0000000108057824 */ /* 0x000fe200078e0205 */
[C---:B------:R-:W-:Y:S01]  /*16f0*/  SEL R21, R0.reuse, R21, !P4 ;  /* 0x0000001500157207 */ /* 0x040fe20006000000 */
[----:B------:R-:W-:Y:S01]  /*1700*/  IMAD R15, R15, UR7, RZ ;  /* 0x000000070f0f7c24 */ /* 0x000fe2000f8e02ff */
[C---:B------:R-:W-:Y:S01]  /*1710*/  SEL R33, R0.reuse, R33, !P4 ;  /* 0x0000002100217207 */ /* 0x040fe20006000000 */
[----:B------:R-:W-:Y:S01]  /*1720*/  @!P6 IMAD.MOV R49, RZ, RZ, -R49 ;  /* 0x000000ffff31e224 */ /* 0x000fe200078e0a31 */
[C---:B------:R-:W-:Y:S01]  /*1730*/  SEL R35, R0.reuse, R35, !P4 ;  /* 0x0000002300237207 */ /* 0x040fe20006000000 */
[----:B------:R1:W-:Y:S01]  /*1740*/  STL [R1+0x4], R5 ;  /* 0x0000040501007387 */ /* 0x0003e20000100800 */
[C---:B------:R-:W-:Y:S01]  /*1750*/  SEL R37, R0.reuse, R37, !P4 ;  /* 0x0000002500257207 */ /* 0x040fe20006000000 */
[----:B------:R-:W-:Y:S01]  /*1760*/  IMAD R17, R17, UR7, RZ ;  /* 0x0000000711117c24 */ /* 0x000fe2000f8e02ff */
        /* <DEDUP_REMOVED lines=10> */
[----:B------:R-:W-:Y:S01]  /*1810*/  SEL R0, R0, R47, !P4 ;  /* 0x0000002f00007207 */ /* 0x000fe20006000000 */
[----:B------:R-:W-:Y:S01]  /*1820*/  IMAD R39, R39, UR7, RZ ;  /* 0x0000000727277c24 */ /* 0x000fe2000f8e02ff */
[----:B------:R-:W-:Y:S01]  /*1830*/  LOP3.LUT R6, R6, 0x10, R32, 0xf8, !PT ;  /* 0x0000001006067812 */ /* 0x000fe200078ef820 */
[----:B------:R-:W-:Y:S01]  /*1840*/  IMAD R41, R41, UR7, RZ ;  /* 0x0000000729297c24 */ /* 0x000fe2000f8e02ff */
[----:B------:R-:W-:Y:S01]  /*1850*/  SHF.R.S32.HI R7, RZ, 0x1f, R9 ;  /* 0x0000001fff077819 */ /* 0x000fe20000011409 */
[----:B------:R-:W-:Y:S01]  /*1860*/  IMAD R32, R0, UR7, RZ ;  /* 0x0000000700207c24 */ /* 0x000fe2000f8e02ff */
[----:B------:R-:W-:Y:S01]  /*1870*/  IADD3 R0, P3, PT, R9, UR14, RZ ;  /* 0x0000000e09007c10 */ /* 0x000fe2000ff7e0ff */
[----:B------:R-:W-:Y:S01]  /*1880*/  IMAD R43, R43, UR7, RZ ;  /* 0x000000072b2b7c24 */ /* 0x000fe2000f8e02ff */
[----:B------:R-:W-:Y:S01]  /*1890*/  SHF.R.S32.HI R53, RZ, 0x1f, R19 ;  /* 0x0000001fff357819 */ /* 0x000fe20000011413 */
[----:B------:R-:W-:Y:S01]  /*18a0*/  IMAD R45, R45, UR7, RZ ;  /* 0x000000072d2d7c24 */ /* 0x000fe2000f8e02ff */
[----:B------:R-:W-:Y:S01]  /*18b0*/  IADD3 R54, P4, PT, R19, UR14, RZ ;  /* 0x0000000e13367c10 */ /* 0x000fe2000ff9e0ff */
[----:B------:R-:W2:Y:S01]  /*18c0*/  LDCU UR7, c[0x0][0x3ac] ;  /* 0x00007580ff0777ac */ /* 0x000ea20008000800 */
[----:B------:R-:W-:Y:S01]  /*18d0*/  SHF.R.S32.HI R9, RZ, 0x1f, R13 ;  /* 0x0000001fff097819 */ /* 0x000fe2000001140d */
[-C--:B0-----:R-:W-:Y:S01]  /*18e0*/  IMAD R22, R22, R31.reuse, RZ ;  /* 0x0000001f16167224 */ /* 0x081fe200078e02ff */
[----:B------:R-:W-:Y:S01]  /*18f0*/  IADD3 R4, P2, PT, R13, UR14, RZ ;  /* 0x0000000e0d047c10 */ /* 0x000fe2000ff5e0ff */
[----:B------:R-:W-:Y:S01]  /*1900*/  IMAD R22, R2, R31, RZ ;  /* 0x0000001f02167224 */ /* 0x000fe200078e02ff */
[----:B------:R-:W-:-:S02]  /*1910*/  @!P1 LOP3.LUT R49, RZ, R10, RZ, 0x33, !PT ;  /* 0x0000000aff319212 */ /* 0x000fc400078e33ff */
[----:B------:R-:W-:Y:S02]  /*1920*/  CS2R R46, SRZ ;  /* 0x00000000002e7805 */ /* 0x000fe4000001ff00 */
[----:B------:R-:W-:Y:S02]  /*1930*/  SHF.R.S32.HI R11, RZ, 0x1f, R15 ;  /* 0x0000001fff0b7819 */ /* 0x000fe4000001140f */
[----:B-1----:R-:W-:Y:S01]  /*1940*/  IADD3 R5, P1, PT, R15, UR14, RZ ;  /* 0x0000000e0f057c10 */ /* 0x002fe2000ff3e0ff */
[----:B----4-:R-:W-:Y:S01]  /*1950*/  IMAD R21, R49, UR9, RZ ;  /* 0x0000000931157c24 */ /* 0x010fe2000f8e02ff */
[----:B------:R-:W-:Y:S01]  /*1960*/  IADD3.X R53, PT, PT, R53, UR15, RZ, P4, !PT ;  /* 0x0000000f35357c10 */ /* 0x000fe2000a7fe4ff */
[-C--:B------:R-:W-:Y:S01]  /*1970*/  IMAD R49, R29, R31.reuse, RZ ;  /* 0x0000001f1d317224 */ /* 0x080fe200078e02ff */
[----:B------:R-:W-:Y:S01]  /*1980*/  IADD3.X R9, PT, PT, R9, UR15, RZ, P2, !PT ;  /* 0x0000000f09097c10 */ /* 0x000fe200097fe4ff */
[-C--:B------:R-:W-:Y:S01]  /*1990*/  IMAD R29, R28, R31.reuse, RZ ;  /* 0x0000001f1c1d7224 */ /* 0x080fe200078e02ff */
[----:B------:R-:W-:Y:S01]  /*19a0*/  IADD3 R15, P4, PT, R30, UR14, RZ ;  /* 0x0000000e1e0f7c10 */ /* 0x000fe2000ff9e0ff */
[-C--:B------:R-:W-:Y:S01]  /*19b0*/  IMAD R28, R27, R31.reuse, RZ ;  /* 0x0000001f1b1c7224 */ /* 0x080fe200078e02ff */
[----:B------:R-:W-:Y:S01]  /*19c0*/  SHF.R.S32.HI R60, RZ, 0x1f, R35 ;  /* 0x0000001fff3c7819 */ /* 0x000fe20000011423 */
[-C--:B------:R-:W-:Y:S01]  /*19d0*/  IMAD R27, R26, R31.reuse, RZ ;  /* 0x0000001f1a1b7224 */ /* 0x080fe200078e02ff */
[----:B------:R-:W-:Y:S01]  /*19e0*/  IADD3 R10, P2, PT, R35, UR14, RZ ;  /* 0x0000000e230a7c10 */ /* 0x000fe2000ff5e0ff */
[-C--:B------:R-:W-:Y:S01]  /*19f0*/  IMAD R26, R24, R31.reuse, RZ ;  /* 0x0000001f181a7224 */ /* 0x080fe200078e02ff */
[----:B------:R-:W-:Y:S01]  /*1a00*/  SHF.R.S32.HI R30, RZ, 0x1f, R30 ;  /* 0x0000001fff1e7819 */ /* 0x000fe2000001141e */
[----:B------:R-:W-:Y:S01]  /*1a10*/  IMAD R24, R25, R31, RZ ;  /* 0x0000001f19187224 */ /* 0x000fe200078e02ff */
[----:B------:R-:W-:-:S02]  /*1a20*/  IADD3.X R60, PT, PT, R60, UR15, RZ, P2, !PT ;  /* 0x0000000f3c3c7c10 */ /* 0x000fc400097fe4ff */
[----:B------:R-:W-:Y:S02]  /*1a30*/  CS2R R34, SRZ ;  /* 0x0000000000227805 */ /* 0x000fe4000001ff00 */
[----:B------:R-:W-:Y:S01]  /*1a40*/  IADD3.X R63, PT, PT, R30, UR15, RZ, P4, !PT ;  /* 0x0000000f1e3f7c10 */ /* 0x000fe2000a7fe4ff */
[----:B--2---:R-:W-:Y:S01]  /*1a50*/  IMAD R23, R23, UR7, RZ ;  /* 0x0000000717177c24 */ /* 0x004fe2000f8e02ff */
[----:B------:R-:W-:Y:S01]  /*1a60*/  LOP3.LUT R3, R3, R6, RZ, 0x3c, !PT ;  /* 0x0000000603037212 */ /* 0x000fe200078e3cff */
[----:B------:R-:W-:Y:S01]  /*1a70*/  USHF.L.U32 UR4, UR7, 0x6, URZ ;  /* 0x0000000607047899 */ /* 0x000fe200080006ff */
[----:B------:R-:W-:Y:S02]  /*1a80*/  SHF.R.S32.HI R55, RZ, 0x1f, R56 ;  /* 0x0000001fff377819 */ /* 0x000fe40000011438 */
[----:B------:R-:W-:Y:S02]  /*1a90*/  IADD3.X R7, PT, PT, R7, UR15, RZ, P3, !PT ;  /* 0x0000000f07077c10 */ /* 0x000fe40009ffe4ff */
[----:B------:R-:W-:-:S02]  /*1aa0*/  IADD3 R19, P2, PT, R32, UR14, RZ ;  /* 0x0000000e20137c10 */ /* 0x000fc4000ff5e0ff */
[----:B------:R-:W-:Y:S02]  /*1ab0*/  LOP3.LUT R30, R48, 0x180, RZ, 0xc0, !PT ;  /* 0x00000180301e7812 */ /* 0x000fe400078ec0ff */
[----:B------:R-:W-:Y:S02]  /*1ac0*/  SHF.R.S32.HI R13, RZ, 0x1f, R17 ;  /* 0x0000001fff0d7819 */ /* 0x000fe40000011411 */
[----:B------:R-:W-:Y:S02]  /*1ad0*/  IADD3 R6, P0, PT, R17, UR14, RZ ;  /* 0x0000000e11067c10 */ /* 0x000fe4000ff1e0ff */
[----:B------:R-:W-:Y:S02]  /*1ae0*/  IADD3 R56, P6, PT, R56, UR14, RZ ;  /* 0x0000000e38387c10 */ /* 0x000fe4000ffde0ff */
[----:B------:R-:W-:Y:S02]  /*1af0*/  SHF.R.S32.HI R59, RZ, 0x1f, R33 ;  /* 0x0000001fff3b7819 */ /* 0x000fe40000011421 */
[----:B------:R-:W-:-:S02]  /*1b00*/  IADD3 R8, P3, PT, R33, UR14, RZ ;  /* 0x0000000e21087c10 */ /* 0x000fc4000ff7e0ff */
[----:B------:R-:W-:Y:S02]  /*1b10*/  SHF.R.S32.HI R32, RZ, 0x1f, R32 ;  /* 0x0000001fff207819 */ /* 0x000fe40000011420 */
[----:B------:R-:W-:Y:S02]  /*1b20*/  IADD3.X R11, PT, PT, R11, UR15, RZ, P1, !PT ;  /* 0x0000000f0b0b7c10 */ /* 0x000fe40008ffe4ff */
[----:B------:R-:W-:Y:S02]  /*1b30*/  SHF.R.S32.HI R61, RZ, 0x1f, R37 ;  /* 0x0000001fff3d7819 */ /* 0x000fe40000011425 */
[----:B------:R-:W-:Y:S02]  /*1b40*/  IADD3 R12, P1, PT, R37, UR14, RZ ;  /* 0x0000000e250c7c10 */ /* 0x000fe4000ff3e0ff */
[----:B------:R-:W-:Y:S02]  /*1b50*/  CS2R R36, SRZ ;  /* 0x0000000000247805 */ /* 0x000fe4000001ff00 */
[----:B------:R-:W-:-:S02]  /*1b60*/  SHF.R.U32.HI R52, RZ, 0x4, R30 ;  /* 0x00000004ff347819 */ /* 0x000fc4000001161e */
[----:B------:R-:W-:Y:S02]  /*1b70*/  IADD3.X R13, PT, PT, R13, UR15, RZ, P0, !PT ;  /* 0x0000000f0d0d7c10 */ /* 0x000fe400087fe4ff */
[----:B------:R-:W-:Y:S02]  /*1b80*/  IADD3.X R55, PT, PT, R55, UR15, RZ, P6, !PT ;  /* 0x0000000f37377c10 */ /* 0x000fe4000b7fe4ff */
[----:B------:R-:W-:Y:S02]  /*1b90*/  IADD3.X R57, PT, PT, R57, UR15, RZ, P5, !PT ;  /* 0x0000000f39397c10 */ /* 0x000fe4000affe4ff */
[----:B------:R-:W-:Y:S02]  /*1ba0*/  IADD3.X R59, PT, PT, R59, UR15, RZ, P3, !PT ;  /* 0x0000000f3b3b7c10 */ /* 0x000fe40009ffe4ff */
[----:B------:R-:W-:Y:S02]  /*1bb0*/  IADD3.X R67, PT, PT, R32, UR15, RZ, P2, !PT ;  /* 0x0000000f20437c10 */ /* 0x000fe400097fe4ff */
[----:B------:R-:W-:-:S02]  /*1bc0*/  IADD3 R14, P0, PT, R39, UR14, RZ ;  /* 0x0000000e270e7c10 */ /* 0x000fc4000ff1e0ff */
[----:B------:R-:W-:Y:S02]  /*1bd0*/  IADD3 R16, P6, PT, R41, UR14, RZ ;  /* 0x0000000e29107c10 */ /* 0x000fe4000ffde0ff */
[----:B------:R-:W-:Y:S02]  /*1be0*/  IADD3 R17, P5, PT, R43, UR14, RZ ;  /* 0x0000000e2b117c10 */ /* 0x000fe4000ffbe0ff */
[----:B------:R-:W-:Y:S02]  /*1bf0*/  IADD3 R18, P3, PT, R45, UR14, RZ ;  /* 0x0000000e2d127c10 */ /* 0x000fe4000ff7e0ff */
[----:B------:R-:W-:Y:S02]  /*1c00*/  SHF.R.U32.HI R32, RZ, 0x2, R48 ;  /* 0x00000002ff207819 */ /* 0x000fe40000011630 */
[----:B------:R-:W-:Y:S02]  /*1c10*/  IADD3.X R61, PT, PT, R61, UR15, RZ, P1, !PT ;  /* 0x0000000f3d3d7c10 */ /* 0x000fe40008ffe4ff */
[----:B------:R-:W-:Y:S01]  /*1c20*/  SHF.R.S32.HI R39, RZ, 0x1f, R39 ;  /* 0x0000001fff277819 */ /* 0x000fe20000011427 */
[----:B------:R0:W-:Y:S01]  /*1c30*/  STL [R1+0x54], R32 ;  /* 0x0000542001007387 */ /* 0x0001e20000100800 */
[----:B------:R-:W-:-:S02]  /*1c40*/  SHF.R.S32.HI R41, RZ, 0x1f, R41 ;  /* 0x0000001fff297819 */ /* 0x000fc40000011429 */
[----:B------:R-:W-:Y:S02]  /*1c50*/  SHF.R.S32.HI R43, RZ, 0x1f, R43 ;  /* 0x0000001fff2b7819 */ /* 0x000fe4000001142b */
[----:B------:R-:W-:Y:S02]  /*1c60*/  SHF.R.S32.HI R45, RZ, 0x1f, R45 ;  /* 0x0000001fff2d7819 */ /* 0x000fe4000001142d */
[----:B------:R-:W-:Y:S02]  /*1c70*/  IADD3 R20, P1, PT, R21, UR12, RZ ;  /* 0x0000000c15147c10 */ /* 0x000fe4000ff3e0ff */
[----:B------:R-:W-:Y:S02]  /*1c80*/  SHF.R.U32.HI R30, RZ, 0x3, R30 ;  /* 0x00000003ff1e7819 */ /* 0x000fe4000001161e */
[----:B0-----:R-:W-:Y:S02]  /*1c90*/  CS2R R32, SRZ ;  /* 0x0000000000207805 */ /* 0x001fe4000001ff00 */
[----:B------:R-:W-:-:S02]  /*1ca0*/  LOP3.LUT R52, R52, 0x1ff, R48, 0x78, !PT ;  /* 0x000001ff34347812 */ /* 0x000fc400078e7830 */
[----:B------:R-:W-:Y:S02]  /*1cb0*/  IADD3.X R62, PT, PT, R39, UR15, RZ, P0, !PT ;  /* 0x0000000f273e7c10 */ /* 0x000fe400087fe4ff */
[----:B------:R-:W-:Y:S02]  /*1cc0*/  CS2R R38, SRZ ;  /* 0x0000000000267805 */ /* 0x000fe4000001ff00 */
[----:B------:R-:W-:Y:S02]  /*1cd0*/  IADD3.X R64, PT, PT, R41, UR15, RZ, P6, !PT ;  /* 0x0000000f29407c10 */ /* 0x000fe4000b7fe4ff */
[----:B------:R-:W-:Y:S02]  /*1ce0*/  CS2R R40, SRZ ;  /* 0x0000000000287805 */ /* 0x000fe4000001ff00 */
[----:B------:R-:W-:Y:S02]  /*1cf0*/  IADD3.X R65, PT, PT, R43, UR15, RZ, P5, !PT ;  /* 0x0000000f2b417c10 */ /* 0x000fe4000affe4ff */
[----:B------:R-:W-:-:S02]  /*1d00*/  CS2R R42, SRZ ;  /* 0x00000000002a7805 */ /* 0x000fc4000001ff00 */
[----:B------:R-:W-:Y:S02]  /*1d10*/  IADD3.X R66, PT, PT, R45, UR15, RZ, P3, !PT ;  /* 0x0000000f2d427c10 */ /* 0x000fe40009ffe4ff */
[----:B------:R-:W-:Y:S02]  /*1d20*/  CS2R R44, SRZ ;  /* 0x00000000002c7805 */ /* 0x000fe4000001ff00 */
[----:B------:R-:W-:Y:S02]  /*1d30*/  LEA.HI.X.SX32 R21, R21, UR13, 0x1, P1 ;  /* 0x0000000d15157c11 */ /* 0x000fe400088f0eff */
[----:B------:R-:W-:Y:S02]  /*1d40*/  LOP3.LUT R2, R30, 0x1ff, R48, 0x78, !PT ;  /* 0x000001ff1e027812 */ /* 0x000fe400078e7830 */
[----:B------:R-:W-:Y:S02]  /*1d50*/  LOP3.LUT R24, R52, 0x20, RZ, 0x3c, !PT ;  /* 0x0000002034187812 */ /* 0x000fe400078e3cff */
[----:B------:R-:W-:-:S07]  /*1d60*/  LOP3.LUT R22, R3, 0x20, RZ, 0x3c, !PT ;  /* 0x0000002003167812 */ /* 0x000fce00078e3cff */
.L_x_2:
[----:B------:R-:W0:Y:S01]  /*1d70*/  S2R R24, SR_TID.X ;  /* 0x0000000000187919 */ /* 0x000e220000002100 */
[----:B------:R-:W1:Y:S01]  /*1d80*/  LDC R71, c[0x0][0x3a8] ;  /* 0x0000ea00ff477b82 */ /* 0x000e620000000800 */
[----:B------:R-:W-:Y:S01]  /*1d90*/  PRMT R30, RZ, 0x7610, R30 ;  /* 0x00007610ff1e7816 */ /* 0x000fe2000000001e */
[----:B------:R-:W2:Y:S01]  /*1da0*/  S2R R50, SR_TID.X ;  /* 0x0000000000327919 */ /* 0x000ea20000002100 */
[----:B------:R-:W3:Y:S05]  /*1db0*/  S2R R72, SR_TID.X ;  /* 0x0000000000487919 */ /* 0x000eea0000002100 */
[----:B------:R-:W4:Y:S01]  /*1dc0*/  LDC R73, c[0x0][0x3a8] ;  /* 0x0000ea00ff497b82 */ /* 0x000f220000000800 */
[----:B------:R-:W-:-:S07]  /*1dd0*/  PRMT R31, RZ, 0x7610, R31 ;  /* 0x00007610ff1f7816 */ /* 0x000fce000000001f */
[----:B------:R-:W4:Y:S01]  /*1de0*/  LDC R75, c[0x0][0x3a8] ;  /* 0x0000ea00ff4b7b82 */ /* 0x000f220000000800 */
[----:B------:R-:W-:-:S07]  /*1df0*/  PRMT R49, RZ, 0x7610, R49 ;  /* 0x00007610ff317816 */ /* 0x000fce0000000031 */
[----:B------:R-:W4:Y:S01]  /*1e00*/  LDC R74, c[0x0][0x3a8] ;  /* 0x0000ea00ff4a7b82 */ /* 0x000f220000000800 */
[----:B0-----:R-:W-:Y:S02]  /*1e10*/  LEA.HI R29, R24, 0x8, RZ, 0x1a ;  /* 0x00000008181d7811 */ /* 0x001fe400078fd0ff */
[----:B--2---:R-:W-:-:S03]  /*1e20*/  LEA.HI R24, R50, 0x8, RZ, 0x1a ;  /* 0x0000000832187811 */ /* 0x004fc600078fd0ff */
[----:B-1----:R-:W-:Y:S01]  /*1e30*/  IMAD R29, R29, R71, RZ ;  /* 0x000000471d1d7224 */ /* 0x002fe200078e02ff */
[----:B------:R-:W-:Y:S01]  /*1e40*/  SHF.R.U32.HI R26, RZ, 0x6, R50 ;  /* 0x00000006ff1a7819 */ /* 0x000fe20000011632 */
[----:B------:R-:W0:Y:S01]  /*1e50*/  LDC R71, c[0x0][0x3a8] ;  /* 0x0000ea00ff477b82 */ /* 0x000e220000000800 */
[----:B------:R-:W-:Y:S02]  /*1e60*/  ISETP.GE.AND P2, PT, R24, UR8, PT ;  /* 0x0000000818007c0c */ /* 0x000fe4000bf46270 */
[C---:B------:R-:W-:Y:S02]  /*1e70*/  IADD3 R24, P0, PT, R29.reuse, R20, RZ ;  /* 0x000000141d187210 */ /* 0x040fe40007f1e0ff */
[----:B------:R-:W-:Y:S02]  /*1e80*/  LEA.HI R27, R50, 0x18, RZ, 0x1a ;  /* 0x00000018321b7811 */ /* 0x000fe400078fd0ff */
[----:B------:R-:W-:Y:S02]  /*1e90*/  LEA.HI.X.SX32 R25, R29, R21, 0x1, P0 ;  /* 0x000000151d197211 */ /* 0x000fe400000f0eff */
[----:B---3--:R-:W-:-:S02]  /*1ea0*/  SHF.R.U32.HI R29, RZ, 0x6, R72 ;  /* 0x00000006ff1d7819 */ /* 0x008fc40000011648 */
[----:B------:R-:W-:Y:S02]  /*1eb0*/  SHF.R.U32.HI R72, RZ, 0x6, R72 ;  /* 0x00000006ff487819 */ /* 0x000fe40000011648 */
[----:B------:R-:W-:Y:S01]  /*1ec0*/  SGXT.U32 R26, R26, 0x3 ;  /* 0x000000031a1a781a */ /* 0x000fe20000000000 */
[----:B------:R1:W2:Y:S01]  /*1ed0*/  @!P2 LDG.E.U8 R30, desc[UR10][R24.64] ;  /* 0x0000000a181ea981 */ /* 0x0002a2000c1e1100 */
[----:B------:R-:W-:Y:S02]  /*1ee0*/  SGXT.U32 R72, R72, 0x3 ;  /* 0x000000034848781a */ /* 0x000fe40000000000 */
[----:B------:R-:W-:Y:S02]  /*1ef0*/  SGXT.U32 R29, R29, 0x3 ;  /* 0x000000031d1d781a */ /* 0x000fe40000000000 */
[----:B------:R-:W-:Y:S01]  /*1f00*/  ISETP.GE.AND P1, PT, R27, UR8, PT ;  /* 0x000000081b007c0c */ /* 0x000fe2000bf26270 */
[----:B----4-:R-:W-:Y:S01]  /*1f10*/  IMAD R72, R72, R73, RZ ;  /* 0x0000004948487224 */ /* 0x010fe200078e02ff */
[----:B------:R-:W-:Y:S01]  /*1f20*/  LOP3.LUT R29, R29, 0x10, RZ, 0xfc, !PT ;  /* 0x000000101d1d7812 */ /* 0x000fe200078efcff */
[----:B------:R-:W3:Y:S01]  /*1f30*/  LDC R73, c[0x0][0x3a8] ;  /* 0x0000ea00ff497b82 */ /* 0x000ee20000000800 */
[----:B------:R-:W-:-:S02]  /*1f40*/  LEA.HI R28, R50, 0x28, RZ, 0x1a ;  /* 0x00000028321c7811 */ /* 0x000fc400078fd0ff */
[----:B-1----:R-:W-:Y:S01]  /*1f50*/  IADD3 R24, P3, PT, R72, R20, RZ ;  /* 0x0000001448187210 */ /* 0x002fe20007f7e0ff */
[----:B0-----:R-:W-:Y:S01]  /*1f60*/  IMAD R29, R29, R71, RZ ;  /* 0x000000471d1d7224 */ /* 0x001fe200078e02ff */
[----:B------:R-:W-:Y:S02]  /*1f70*/  LOP3.LUT R27, R26, 0x10, RZ, 0xfc, !PT ;  /* 0x000000101a1b7812 */ /* 0x000fe400078efcff */
[----:B------:R-:W-:Y:S01]  /*1f80*/  LEA.HI.X.SX32 R25, R72, R21, 0x1, P3 ;  /* 0x0000001548197211 */ /* 0x000fe200018f0eff */
[----:B------:R-:W0:Y:S01]  /*1f90*/  LDC R71, c[0x0][0x3a8] ;  /* 0x0000ea00ff477b82 */ /* 0x000e220000000800 */
[----:B------:R-:W1:Y:S01]  /*1fa0*/  S2R R72, SR_TID.X ;  /* 0x0000000000487919 */ /* 0x000e620000002100 */
[----:B------:R-:W-:Y:S02]  /*1fb0*/  ISETP.GE.AND P0, PT, R28, UR8, PT ;  /* 0x000000081c007c0c */ /* 0x000fe4000bf06270 */
[----:B------:R-:W-:Y:S02]  /*1fc0*/  ISETP.GE.AND P4, PT, R27, UR8, PT ;  /* 0x000000081b007c0c */ /* 0x000fe4000bf86270 */
[----:B------:R-:W-:-:S02]  /*1fd0*/  ISETP.GE.AND P5, PT, R26, UR8, PT ;  /* 0x000000081a007c0c */ /* 0x000fc4000bfa6270 */
[C---:B------:R-:W-:Y:S02]  /*1fe0*/  LOP3.LUT R28, R26.reuse, 0x20, RZ, 0xfc, !PT ;  /* 0x000000201a1c7812 */ /* 0x040fe400078efcff */
[----:B------:R-:W-:Y:S02]  /*1ff0*/  LOP3.LUT R27, R26, 0x30, RZ, 0xfc, !PT ;  /* 0x000000301a1b7812 */ /* 0x000fe400078efcff */
[----:B------:R-:W-:Y:S02]  /*2000*/  IADD3 R26, P6, PT, R29, R20, RZ ;  /* 0x000000141d1a7210 */ /* 0x000fe40007fde0ff */
[----:B------:R-:W-:Y:S02]  /*2010*/  ISETP.GE.AND P3, PT, R27, UR8, PT ;  /* 0x000000081b007c0c */ /* 0x000fe4000bf66270 */
[----:B------:R-:W-:-:S03]  /*2020*/  LEA.HI.X.SX32 R27, R29, R21, 0x1, P6 ;  /* 0x000000151d1b7211 */ /* 0x000fc600030f0eff */
[----:B------:R4:W2:Y:S01]  /*2030*/  @!P5 LDG.E.U8 R31, desc[UR10][R24.64] ;  /* 0x0000000a181fd981 */ /* 0x0008a2000c1e1100 */
[----:B------:R-:W-:-:S03]  /*2040*/  ISETP.GE.AND P2, PT, R28, UR8, PT ;  /* 0x000000081c007c0c */ /* 0x000fc6000bf46270 */
[----:B------:R0:W2:Y:S01]  /*2050*/  @!P4 LDG.E.U8 R49, desc[UR10][R26.64] ;  /* 0x0000000a1a31c981 */ /* 0x0000a2000c1e1100 */
[----:B-1----:R-:W-:-:S04]  /*2060*/  SHF.R.U32.HI R29, RZ, 0x6, R72 ;  /* 0x00000006ff1d7819 */ /* 0x002fc80000011648 */
[----:B------:R-:W-:Y:S02]  /*2070*/  SGXT.U32 R29, R29, 0x3 ;  /* 0x000000031d1d781a */ /* 0x000fe40000000000 */
[----:B------:R-:W-:Y:S02]  /*2080*/  SHF.R.U32.HI R72, RZ, 0x6, R72 ;  /* 0x00000006ff487819 */ /* 0x000fe40000011648 */
[----:B------:R-:W-:Y:S02]  /*2090*/  LOP3.LUT R29, R29, 0x30, RZ, 0xfc, !PT ;  /* 0x000000301d1d7812 */ /* 0x000fe400078efcff */
[----:B------:R-:W-:-:S03]  /*20a0*/  SGXT.U32 R72, R72, 0x3 ;  /* 0x000000034848781a */ /* 0x000fc60000000000 */
[----:B0-----:R-:W-:Y:S02]  /*20b0*/  IMAD R29, R29, R71, RZ ;  /* 0x000000471d1d7224 */ /* 0x001fe400078e02ff */
[----:B------:R-:W0:Y:S01]  /*20c0*/  S2R R71, SR_TID.X ;  /* 0x0000000000477919 */ /* 0x000e220000002100 */
[----:B------:R-:W-:-:S05]  /*20d0*/  LOP3.LUT R72, R72, 0x20, RZ, 0xfc, !PT ;  /* 0x0000002048487812 */ /* 0x000fca00078efcff */
[----:B---3--:R-:W-:-:S05]  /*20e0*/  IMAD R72, R72, R73, RZ ;  /* 0x0000004948487224 */ /* 0x008fca00078e02ff */
[----:B----4-:R-:W-:-:S04]  /*20f0*/  IADD3 R24, P6, PT, R72, R20, RZ ;  /* 0x0000001448187210 */ /* 0x010fc80007fde0ff */
[----:B------:R-:W-:Y:S02]  /*2100*/  LEA.HI.X.SX32 R25, R72, R21, 0x1, P6 ;  /* 0x0000001548197211 */ /* 0x000fe400030f0eff */
[----:B------:R-:W1:Y:S01]  /*2110*/  LDC R72, c[0x0][0x3a8] ;  /* 0x0000ea00ff487b82 */ /* 0x000e620000000800 */
[----:B------:R-:W-:-:S04]  /*2120*/  IADD3 R26, P5, PT, R29, R20, RZ ;  /* 0x000000141d1a7210 */ /* 0x000fc80007fbe0ff */
[----:B------:R-:W-:Y:S02]  /*2130*/  LEA.HI.X.SX32 R27, R29, R21, 0x1, P5 ;  /* 0x000000151d1b7211 */ /* 0x000fe400028f0eff */
[----:B------:R-:W-:Y:S02]  /*2140*/  PRMT R51, RZ, 0x7610, R51 ;  /* 0x00007610ff337816 */ /* 0x000fe40000000033 */
[----:B------:R-:W-:Y:S02]  /*2150*/  LEA.HI R28, R50, 0x38, RZ, 0x1a ;  /* 0x00000038321c7811 */ /* 0x000fe400078fd0ff */
[----:B------:R-:W-:Y:S02]  /*2160*/  PRMT R69, RZ, 0x7610, R69 ;  /* 0x00007610ff457816 */ /* 0x000fe40000000045 */
[----:B------:R3:W4:Y:S01]  /*2170*/  @!P2 LDG.E.U8 R51, desc[UR10][R24.64] ;  /* 0x0000000a1833a981 */ /* 0x000722000c1e1100 */
[C---:B0-----:R-:W-:Y:S02]  /*2180*/  LEA.HI R29, R71.reuse, 0x18, RZ, 0x1a ;  /* 0x00000018471d7811 */ /* 0x041fe400078fd0ff */
[C---:B------:R-:W-:Y:S01]  /*2190*/  LEA.HI R73, R71.reuse, 0x28, RZ, 0x1a ;  /* 0x0000002847497811 */ /* 0x040fe200078fd0ff */
[----:B------:R0:W4:Y:S01]  /*21a0*/  @!P3 LDG.E.U8 R69, desc[UR10][R26.64] ;  /* 0x0000000a1a45b981 */ /* 0x000122000c1e1100 */
[----:B------:R-:W-:Y:S01]  /*21b0*/  LEA.HI R71, R71, 0x38, RZ, 0x1a ;  /* 0x0000003847477811 */ /* 0x000fe200078fd0ff */
[----:B------:R-:W-:-:S02]  /*21c0*/  IMAD R29, R29, R75, RZ ;  /* 0x0000004b1d1d7224 */ /* 0x000fc400078e02ff */
[----:B------:R-:W-:Y:S01]  /*21d0*/  IMAD R73, R73, R74, RZ ;  /* 0x0000004a49497224 */ /* 0x000fe200078e02ff */
[----:B------:R-:W-:Y:S01]  /*21e0*/  ISETP.GE.AND P4, PT, R28, UR8, PT ;  /* 0x000000081c007c0c */ /* 0x000fe2000bf86270 */
[----:B-1----:R-:W-:Y:S01]  /*21f0*/  IMAD R71, R71, R72, RZ ;  /* 0x0000004847477224 */ /* 0x002fe200078e02ff */
[-C--:B---3--:R-:W-:Y:S02]  /*2200*/  IADD3 R24, P2, PT, R29, R20.reuse, RZ ;  /* 0x000000141d187210 */ /* 0x088fe40007f5e0ff */
[-C--:B0-----:R-:W-:Y:S02]  /*2210*/  IADD3 R26, P3, PT, R73, R20.reuse, RZ ;  /* 0x00000014491a7210 */ /* 0x081fe40007f7e0ff */
[----:B------:R-:W-:Y:S02]  /*2220*/  LEA.HI.X.SX32 R25, R29, R21, 0x1, P2 ;  /* 0x000000151d197211 */ /* 0x000fe400010f0eff */
[----:B------:R-:W-:Y:S02]  /*2230*/  IADD3 R28, P2, PT, R71, R20, RZ ;  /* 0x00000014471c7210 */ /* 0x000fe40007f5e0ff */
[----:B------:R-:W-:-:S02]  /*2240*/  PRMT R48, RZ, 0x7610, R48 ;  /* 0x00007610ff307816 */ /* 0x000fc40000000030 */
[----:B------:R-:W-:Y:S02]  /*2250*/  PRMT R68, RZ, 0x7610, R68 ;  /* 0x00007610ff447816 */ /* 0x000fe40000000044 */
[-C--:B------:R-:W-:Y:S02]  /*2260*/  LEA.HI.X.SX32 R27, R73, R21.reuse, 0x1, P3 ;  /* 0x00000015491b7211 */ /* 0x080fe400018f0eff */
[----:B------:R-:W-:Y:S01]  /*2270*/  PRMT R70, RZ, 0x7610, R70 ;  /* 0x00007610ff467816 */ /* 0x000fe20000000046 */
[----:B------:R0:W3:Y:S01]  /*2280*/  @!P1 LDG.E.U8 R48, desc[UR10][R24.64] ;  /* 0x0000000a18309981 */ /* 0x0000e2000c1e1100 */
[----:B------:R-:W-:-:S03]  /*2290*/  LEA.HI.X.SX32 R29, R71, R21, 0x1, P2 ;  /* 0x00000015471d7211 */ /* 0x000fc600010f0eff */
[----:B------:R1:W3:Y:S04]  /*22a0*/  @!P0 LDG.E.U8 R68, desc[UR10][R26.64] ;  /* 0x0000000a1a448981 */ /* 0x0002e8000c1e1100 */
[----:B------:R-:W3:Y:S01]  /*22b0*/  @!P4 LDG.E.U8 R70, desc[UR10][R28.64] ;  /* 0x0000000a1c46c981 */ /* 0x000ee2000c1e1100 */
[----:B------:R-:W-:Y:S01]  /*22c0*/  BAR.SYNC.DEFER_BLOCKING 0x0 ;  /* 0x0000000000007b1d */ /* 0x000fe20000010000 */
[----:B-----5:R-:W-:Y:S02]  /*22d0*/  LOP3.LUT R71, R52, 0x20, RZ, 0x3c, !PT ;  /* 0x0000002034477812 */ /* 0x020fe400078e3cff */
[----:B------:R-:W-:-:S04]  /*22e0*/  LOP3.LUT R50, R50, 0x3f, RZ, 0xc0, !PT ;  /* 0x0000003f32327812 */ /* 0x000fc800078ec0ff */
[----:B------:R-:W-:Y:S02]  /*22f0*/  ISETP.GE.AND P0, PT, R50, UR8, PT ;  /* 0x0000000832007c0c */ /* 0x000fe4000bf06270 */
[C---:B------:R-:W-:Y:S02]  /*2300*/  IADD3 RZ, P1, PT, R23.reuse, R19, RZ ;  /* 0x0000001317ff7210 */ /* 0x040fe40007f3e0ff */
[----:B------:R-:W-:Y:S01]  /*2310*/  SHF.R.S32.HI R74, RZ, 0x1f, R23 ;  /* 0x0000001fff4a7819 */ /* 0x000fe20000011417 */
[----:B0-----:R-:W-:Y:S01]  /*2320*/  IMAD.IADD R24, R23, 0x1, R19 ;  /* 0x0000000117187824 */ /* 0x001fe200078e0213 */
[----:B------:R-:W-:-:S03]  /*2330*/  PRMT R50, RZ, 0x7610, R50 ;  /* 0x00007610ff327816 */ /* 0x000fc60000000032 */
[----:B------:R-:W-:Y:S01]  /*2340*/  IMAD.X R25, R74, 0x1, R67, P1 ;  /* 0x000000014a197824 */ /* 0x000fe200008e0643 */
[C---:B------:R-:W-:Y:S02]  /*2350*/  IADD3 RZ, P2, PT, R23.reuse, R17, RZ ;  /* 0x0000001117ff7210 */ /* 0x040fe40007f5e0ff */
[----:B------:R-:W-:-:S03]  /*2360*/  IADD3 RZ, P3, PT, R23, R18, RZ ;  /* 0x0000001217ff7210 */ /* 0x000fc60007f7e0ff */
[C---:B-1----:R-:W-:Y:S01]  /*2370*/  IMAD.X R27, R74.reuse, 0x1, R65, P2 ;  /* 0x000000014a1b7824 */ /* 0x042fe200010e0641 */
[C---:B------:R-:W-:Y:S01]  /*2380*/  IADD3 RZ, P2, PT, R23.reuse, R14, RZ ;  /* 0x0000000e17ff7210 */ /* 0x040fe20007f5e0ff */
[C---:B------:R-:W-:Y:S01]  /*2390*/  IMAD.IADD R26, R23.reuse, 0x1, R17 ;  /* 0x00000001171a7824 */ /* 0x040fe200078e0211 */
[----:B------:R-:W-:Y:S01]  /*23a0*/  PRMT R118, RZ, 0x7610, R118 ;  /* 0x00007610ff767816 */ /* 0x000fe20000000076 */
[----:B--2---:R0:W-:Y:S04]  /*23b0*/  STS.U8 [R52+UR5], R31 ;  /* 0x0000001f34007988 */ /* 0x0041e80008000005 */
[----:B------:R-:W-:Y:S04]  /*23c0*/  STS.U8 [R52+UR5+0x400], R49 ;  /* 0x0004003134007988 */ /* 0x000fe80008000005 */
[----:B----4-:R-:W-:Y:S04]  /*23d0*/  STS.U8 [R52+UR5+0x800], R51 ;  /* 0x0008003334007988 */ /* 0x010fe80008000005 */
[----:B------:R-:W-:Y:S04]  /*23e0*/  STS.U8 [R52+UR5+0xc00], R69 ;  /* 0x000c004534007988 */ /* 0x000fe80008000005 */
[----:B------:R-:W-:Y:S04]  /*23f0*/  STS.U8 [R71+UR5+0x200], R30 ;  /* 0x0002001e47007988 */ /* 0x000fe80008000005 */
[----:B---3--:R-:W-:Y:S04]  /*2400*/  STS.U8 [R71+UR5+0x600], R48 ;  /* 0x0006003047007988 */ /* 0x008fe80008000005 */
[----:B------:R1:W-:Y:S04]  /*2410*/  STS.U8 [R71+UR5+0xa00], R68 ;  /* 0x000a004447007988 */ /* 0x0003e80008000005 */
[----:B------:R2:W-:Y:S01]  /*2420*/  STS.U8 [R71+UR5+0xe00], R70 ;  /* 0x000e004647007988 */ /* 0x0005e20008000005 */
[----:B------:R-:W-:Y:S06]  /*2430*/  BAR.SYNC.DEFER_BLOCKING 0x0 ;  /* 0x0000000000007b1d */ /* 0x000fec0000010000 */
[----:B------:R3:W4:Y:S01]  /*2440*/  @!P0 LDG.E.U8 R50, desc[UR10][R24.64] ;  /* 0x0000000a18328981 */ /* 0x000722000c1e1100 */
[----:B0-----:R-:W-:Y:S01]  /*2450*/  PRMT R31, RZ, 0x7610, R31 ;  /* 0x00007610ff1f7816 */ /* 0x001fe2000000001f */
[C---:B-1----:R-:W-:Y:S01]  /*2460*/  IMAD.IADD R68, R23.reuse, 0x1, R14 ;  /* 0x0000000117447824 */ /* 0x042fe200078e020e */
[----:B------:R-:W-:Y:S01]  /*2470*/  PRMT R30, RZ, 0x7610, R30 ;  /* 0x00007610ff1e7816 */ /* 0x000fe2000000001e */
[----:B------:R-:W-:Y:S01]  /*2480*/  IMAD.X R69, R74, 0x1, R62, P2 ;  /* 0x000000014a457824 */ /* 0x000fe200010e063e */
[----:B------:R-:W-:-:S02]  /*2490*/  IADD3 RZ, P2, PT, R23, R10, RZ ;  /* 0x0000000a17ff7210 */ /* 0x000fc40007f5e0ff */
[----:B------:R-:W-:Y:S02]  /*24a0*/  PRMT R51, RZ, 0x7610, R51 ;  /* 0x00007610ff337816 */ /* 0x000fe40000000033 */
[----:B------:R-:W-:Y:S01]  /*24b0*/  PRMT R48, RZ, 0x7610, R48 ;  /* 0x00007610ff307816 */ /* 0x000fe20000000030 */
[C---:B---3--:R-:W-:Y:S01]  /*24c0*/  IMAD.IADD R24, R23.reuse, 0x1, R18 ;  /* 0x0000000117187824 */ /* 0x048fe200078e0212 */
[----:B------:R0:W3:Y:S01]  /*24d0*/  @!P0 LDG.E.U8 R30, desc[UR10][R68.64] ;  /* 0x0000000a441e8981 */ /* 0x0000e2000c1e1100 */
[----:B------:R-:W-:Y:S01]  /*24e0*/  IMAD.X R25, R74, 0x1, R66, P3 ;  /* 0x000000014a197824 */ /* 0x000fe200018e0642 */
[C---:B------:R-:W-:Y:S02]  /*24f0*/  IADD3 RZ, P3, PT, R23.reuse, R15, RZ ;  /* 0x0000000f17ff7210 */ /* 0x040fe40007f7e0ff */
[----:B------:R-:W3:Y:S04]  /*2500*/  @!P0 LDG.E.U8 R48, desc[UR10][R26.64] ;  /* 0x0000000a1a308981 */ /* 0x000ee8000c1e1100 */
[----:B------:R1:W3:Y:S01]  /*2510*/  @!P0 LDG.E.U8 R31, desc[UR10][R24.64] ;  /* 0x0000000a181f8981 */ /* 0x0002e2000c1e1100 */
[----:B0-----:R-:W-:-:S02]  /*2520*/  IMAD.IADD R68, R23, 0x1, R10 ;  /* 0x0000000117447824 */ /* 0x001fc400078e020a */
[C---:B------:R-:W-:Y:S01]  /*2530*/  IMAD.X R69, R74.reuse, 0x1, R60, P2 ;  /* 0x000000014a457824 */ /* 0x040fe200010e063c */
[----:B------:R-:W-:Y:S04]  /*2540*/  STL [R1+0x58], R20 ;  /* 0x0000581401007387 */ /* 0x000fe80000100800 */
[----:B------:R0:W3:Y:S01]  /*2550*/  @!P0 LDG.E.U8 R51, desc[UR10][R68.64] ;  /* 0x0000000a44338981 */ /* 0x0000e2000c1e1100 */
[C---:B-1----:R-:W-:Y:S01]  /*2560*/  IMAD.X R25, R74.reuse, 0x1, R63, P3 ;  /* 0x000000014a197824 */ /* 0x042fe200018e063f */
[C---:B------:R-:W-:Y:S02]  /*2570*/  IADD3 R72, P3, PT, R23.reuse, R56, RZ ;  /* 0x0000003817487210 */ /* 0x040fe40007f7e0ff */
[----:B------:R-:W-:Y:S02]  /*2580*/  PRMT R27, RZ, 0x7610, R27 ;  /* 0x00007610ff1b7816 */ /* 0x000fe4000000001b */
[C---:B------:R-:W-:Y:S01]  /*2590*/  IADD3 RZ, P1, PT, R23.reuse, R16, RZ ;  /* 0x0000001017ff7210 */ /* 0x040fe20007f3e0ff */
[C---:B------:R-:W-:Y:S01]  /*25a0*/  IMAD.X R73, R74.reuse, 0x1, R55, P3 ;  /* 0x000000014a497824 */ /* 0x040fe200018e0637 */
[----:B------:R-:W-:Y:S01]  /*25b0*/  PRMT R110, RZ, 0x7610, R110 ;  /* 0x00007610ff6e7816 */ /* 0x000fe2000000006e */
[C---:B------:R-:W-:Y:S01]  /*25c0*/  IMAD.IADD R28, R23.reuse, 0x1, R16 ;  /* 0x00000001171c7824 */ /* 0x040fe200078e0210 */
[C---:B0-----:R-:W-:Y:S01]  /*25d0*/  IADD3 R68, P3, PT, R23.reuse, R58, RZ ;  /* 0x0000003a17447210 */ /* 0x041fe20007f7e0ff */
[C---:B------:R-:W-:Y:S01]  /*25e0*/  IMAD.IADD R24, R23.reuse, 0x1, R15 ;  /* 0x0000000117187824 */ /* 0x040fe200078e020f */
[----:B------:R-:W-:Y:S01]  /*25f0*/  PRMT R26, RZ, 0x7610, R26 ;  /* 0x00007610ff1a7816 */ /* 0x000fe2000000001a */
[----:B--2---:R-:W-:Y:S01]  /*2600*/  IMAD.IADD R70, R23, 0x1, R12 ;  /* 0x0000000117467824 */ /* 0x004fe200078e020c */
[----:B------:R-:W-:Y:S01]  /*2610*/  PRMT R49, RZ, 0x7610, R49 ;  /* 0x00007610ff317816 */ /* 0x000fe20000000031 */
[C---:B------:R-:W-:Y:S01]  /*2620*/  IMAD.X R69, R74.reuse, 0x1, R57, P3 ;  /* 0x000000014a457824 */ /* 0x040fe200018e0639 */
[----:B------:R-:W-:Y:S04]  /*2630*/  STL [R1+0x5c], R21 ;  /* 0x00005c1501007387 */ /* 0x000fe80000100800 */
[----:B------:R0:W2:Y:S01]  /*2640*/  @!P0 LDG.E.U8 R27, desc[UR10][R68.64] ;  /* 0x0000000a441b8981 */ /* 0x0000a2000c1e1100 */
[----:B------:R-:W-:-:S03]  /*2650*/  IMAD.X R29, R74, 0x1, R64, P1 ;  /* 0x000000014a1d7824 */ /* 0x000fc600008e0640 */
[----:B------:R1:W2:Y:S01]  /*2660*/  @!P0 LDG.E.U8 R26, desc[UR10][R24.64] ;  /* 0x0000000a181a8981 */ /* 0x0002a2000c1e1100 */
[----:B------:R-:W-:Y:S02]  /*2670*/  PRMT R117, RZ, 0x7610, R117 ;  /* 0x00007610ff757816 */ /* 0x000fe40000000075 */
[----:B------:R-:W-:Y:S01]  /*2680*/  PRMT R119, RZ, 0x7610, R119 ;  /* 0x00007610ff777816 */ /* 0x000fe20000000077 */
[----:B------:R-:W-:Y:S01]  /*2690*/  STL [R1+0x60], R52 ;  /* 0x0000603401007387 */ /* 0x000fe20000100800 */
[C---:B0-----:R-:W-:Y:S02]  /*26a0*/  IADD3 R68, P3, PT, R23.reuse, R5, RZ ;  /* 0x0000000517447210 */ /* 0x041fe40007f7e0ff */
[C---:B------:R-:W-:Y:S01]  /*26b0*/  IADD3 RZ, P1, PT, R23.reuse, R12, RZ ;  /* 0x0000000c17ff7210 */ /* 0x040fe20007f3e0ff */
[----:B------:R0:W2:Y:S02]  /*26c0*/  @!P0 LDG.E.U8 R110, desc[UR10][R28.64] ;  /* 0x0000000a1c6e8981 */ /* 0x0000a4000c1e1100 */
[C---:B------:R-:W-:Y:S01]  /*26d0*/  IMAD.X R69, R74.reuse, 0x1, R11, P3 ;  /* 0x000000014a457824 */ /* 0x040fe200018e060b */
[----:B-1----:R-:W-:Y:S01]  /*26e0*/  PRMT R25, RZ, 0x7610, R25 ;  /* 0x00007610ff197816 */ /* 0x002fe20000000019 */
[----:B------:R-:W-:Y:S04]  /*26f0*/  LDS.U8 R96, [R3+UR5+0x88] ;  /* 0x0000880503607984 */ /* 0x000fe80008000000 */
[----:B------:R-:W2:Y:S04]  /*2700*/  @!P0 LDG.E.U8 R118, desc[UR10][R68.64] ;  /* 0x0000000a44768981 */ /* 0x000ea8000c1e1100 */
[----:B------:R-:W-:Y:S04]  /*2710*/  STL [R1+0x64], R19 ;  /* 0x0000641301007387 */ /* 0x000fe80000100800 */
[----:B------:R-:W-:Y:S04]  /*2720*/  STL [R1+0x68], R67 ;  /* 0x0000684301007387 */ /* 0x000fe80000100800 */
[----:B------:R-:W-:Y:S04]  /*2730*/  STL [R1+0x6c], R18 ;  /* 0x00006c1201007387 */ /* 0x000fe80000100800 */
[----:B------:R-:W-:Y:S04]  /*2740*/  STL [R1+0x70], R17 ;  /* 0x0000701101007387 */ /* 0x000fe80000100800 */
[----:B------:R-:W1:Y:S01]  /*2750*/  LDS.U8 R17, [R3+UR5+0x888] ;  /* 0x0008880503117984 */ /* 0x000e620008000000 */
[----:B0-----:R-:W-:Y:S01]  /*2760*/  PRMT R29, RZ, 0x7610, R29 ;  /* 0x00007610ff1d7816 */ /* 0x001fe2000000001d */
[----:B------:R-:W-:Y:S01]  /*2770*/  IMAD.X R71, R74, 0x1, R61, P1 ;  /* 0x000000014a477824 */ /* 0x000fe200008e063d */
[----:B------:R-:W-:Y:S01]  /*2780*/  IADD3 RZ, P1, PT, R23, R8, RZ ;  /* 0x0000000817ff7210 */ /* 0x000fe20007f3e0ff */
[----:B------:R-:W-:Y:S01]  /*2790*/  LDS.U8 R97, [R3+UR5+0xc8] ;  /* 0x0000c80503617984 */ /* 0x000fe20008000000 */
[----:B------:R-:W-:-:S03]  /*27a0*/  PRMT R28, RZ, 0x7610, R28 ;  /* 0x00007610ff1c7816 */ /* 0x000fc6000000001c */
[----:B------:R0:W2:Y:S04]  /*27b0*/  @!P0 LDG.E.U8 R29, desc[UR10][R70.64] ;  /* 0x0000000a461d8981 */ /* 0x0000a8000c1e1100 */
[----:B------:R0:W3:Y:S01]  /*27c0*/  @!P0 LDG.E.U8 R28, desc[UR10][R72.64] ;  /* 0x0000000a481c8981 */ /* 0x0000e2000c1e1100 */
[----:B------:R-:W-:-:S03]  /*27d0*/  PRMT R24, RZ, 0x7610, R24 ;  /* 0x00007610ff187816 */ /* 0x000fc60000000018 */
[----:B------:R-:W-:Y:S01]  /*27e0*/  LDS.U8 R111, [R3+UR5+0x8] ;  /* 0x00000805036f7984 */ /* 0x000fe20008000000 */
[C---:B0-----:R-:W-:Y:S02]  /*27f0*/  IMAD.IADD R70, R23.reuse, 0x1, R8 ;  /* 0x0000000117467824 */ /* 0x041fe400078e0208 */
[----:B------:R-:W-:Y:S01]  /*2800*/  IMAD.X R71, R74, 0x1, R59, P1 ;  /* 0x000000014a477824 */ /* 0x000fe200008e063b */
[----:B------:R-:W-:Y:S01]  /*2810*/  LDS.U8 R112, [R3+UR5+0x48] ;  /* 0x0000480503707984 */ /* 0x000fe20008000000 */
[----:B------:R-:W-:-:S03]  /*2820*/  IADD3 R72, P1, PT, R23, R6, RZ ;  /* 0x0000000617487210 */ /* 0x000fc60007f3e0ff */
[----:B------:R0:W3:Y:S02]  /*2830*/  @!P0 LDG.E.U8 R25, desc[UR10][R70.64] ;  /* 0x0000000a46198981 */ /* 0x0000e4000c1e1100 */
[----:B------:R-:W-:Y:S02]  /*2840*/  IMAD.X R73, R74, 0x1, R13, P1 ;  /* 0x000000014a497824 */ /* 0x000fe400008e060d */
[----:B------:R-:W-:Y:S04]  /*2850*/  LDS.U8 R100, [R3+UR5+0x80] ;  /* 0x0000800503647984 */ /* 0x000fe80008000000 */
[----:B------:R1:W3:Y:S01]  /*2860*/  @!P0 LDG.E.U8 R24, desc[UR10][R72.64] ;  /* 0x0000000a48188981 */ /* 0x0002e2000c1e1100 */
[----:B0-----:R-:W-:-:S03]  /*2870*/  IADD3 R70, P2, PT, R23, R54, RZ ;  /* 0x0000003617467210 */ /* 0x001fc60007f5e0ff */
[----:B------:R-:W-:Y:S02]  /*2880*/  LDS.U8 R98, [R3+UR5+0xc0] ;  /* 0x0000c00503627984 */ /* 0x000fe40008000000 */
[----:B------:R-:W-:Y:S02]  /*2890*/  IMAD.X R71, R74, 0x1, R53, P2 ;  /* 0x000000014a477824 */ /* 0x000fe400010e0635 */
[----:B------:R-:W-:Y:S01]  /*28a0*/  LDS.U8 R113, [R3+UR5+0x400] ;  /* 0x0004000503717984 */ /* 0x000fe20008000000 */
[----:B-1----:R-:W-:-:S03]  /*28b0*/  IADD3 R72, P1, PT, R23, R0, RZ ;  /* 0x0000000017487210 */ /* 0x002fc60007f3e0ff */
[----:B------:R0:W3:Y:S02]  /*28c0*/  @!P0 LDG.E.U8 R49, desc[UR10][R70.64] ;  /* 0x0000000a46318981 */ /* 0x0000e4000c1e1100 */
[----:B------:R-:W-:Y:S02]  /*28d0*/  IMAD.X R73, R74, 0x1, R7, P1 ;  /* 0x000000014a497824 */ /* 0x000fe400008e0607 */
[----:B------:R-:W-:Y:S04]  /*28e0*/  STL [R1+0x74], R66 ;  /* 0x0000744201007387 */ /* 0x000fe80000100800 */
[----:B------:R-:W-:Y:S01]  /*28f0*/  LDS.U8 R114, [R3+UR5+0x440] ;  /* 0x0004400503727984 */ /* 0x000fe20008000000 */
[----:B0-----:R-:W-:-:S03]  /*2900*/  IADD3 R70, P2, PT, R23, R4, RZ ;  /* 0x0000000417467210 */ /* 0x001fc60007f5e0ff */
[----:B------:R0:W3:Y:S02]  /*2910*/  @!P0 LDG.E.U8 R119, desc[UR10][R72.64] ;  /* 0x0000000a48778981 */ /* 0x0000e4000c1e1100 */
[----:B------:R-:W-:Y:S02]  /*2920*/  IMAD.X R71, R74, 0x1, R9, P2 ;  /* 0x000000014a477824 */ /* 0x000fe400010e0609 */
[----:B------:R-:W-:Y:S04]  /*2930*/  STL [R1+0x78], R16 ;  /* 0x0000781001007387 */ /* 0x000fe80000100800 */
[----:B------:R1:W3:Y:S04]  /*2940*/  @!P0 LDG.E.U8 R117, desc[UR10][R70.64] ;  /* 0x0000000a46758981 */ /* 0x0002e8000c1e1100 */
[----:B------:R-:W-:Y:S04]  /*2950*/  STL [R1], R17 ;  /* 0x0000001101007387 */ /* 0x000fe80000100800 */
[----:B0-----:R-:W-:Y:S04]  /*2960*/  LDS.U8 R72, [R3+UR5] ;  /* 0x0000000503487984 */ /* 0x001fe80008000000 */
[----:B------:R-:W0:Y:S04]  /*2970*/  LDS.U8 R73, [R3+UR5+0x40] ;  /* 0x0000400503497984 */ /* 0x000e280008000000 */
[----:B------:R-:W-:Y:S04]  /*2980*/  LDS.U8 R102, [R3+UR5+0x488] ;  /* 0x0004880503667984 */ /* 0x000fe80008000000 */
[----:B------:R-:W-:Y:S04]  /*2990*/  LDS.U8 R99, [R3+UR5+0x4c8] ;  /* 0x0004c80503637984 */ /* 0x000fe80008000000 */
[----:B------:R-:W-:Y:S04]  /*29a0*/  LDS.U8 R115, [R3+UR5+0x408] ;  /* 0x0004080503737984 */ /* 0x000fe80008000000 */
[----:B------:R-:W0:Y:S04]  /*29b0*/  LDS.U8 R116, [R3+UR5+0x448] ;  /* 0x0004480503747984 */ /* 0x000e280008000000 */
[----:B------:R-:W-:Y:S04]  /*29c0*/  LDS.U8 R103, [R3+UR5+0x480] ;  /* 0x0004800503677984 */ /* 0x000fe80008000000 */
        /* <DEDUP_REMOVED lines=16> */
[----:B------:R-:W-:Y:S04]  /*2ad0*/  LDS.U8 R68, [R22+UR5] ;  /* 0x0000000516447984 */ /* 0x000fe80008000000 */
        /* <DEDUP_REMOVED lines=14> */
[----:B------:R-:W0:Y:S04]  /*2bc0*/  LDS.U8 R93, [R22+UR5+0x4c0] ;  /* 0x0004c005165d7984 */ /* 0x000e280008000000 */
        /* <DEDUP_REMOVED lines=12> */
[----:B-1----:R-:W-:Y:S04]  /*2c90*/  LDS.U8 R71, [R22+UR5+0xc08] ;  /* 0x000c080516477984 */ /* 0x002fe80008000000 */
[----:B------:R-:W1:Y:S04]  /*2ca0*/  LDS.U8 R70, [R22+UR5+0xc48] ;  /* 0x000c480516467984 */ /* 0x000e680008000000 */
[----:B------:R-:W-:Y:S04]  /*2cb0*/  LDS.U8 R21, [R22+UR5+0xc80] ;  /* 0x000c800516157984 */ /* 0x000fe80008000000 */
[----:B------:R-:W-:Y:S01]  /*2cc0*/  LDS.U8 R20, [R22+UR5+0xcc0] ;  /* 0x000cc00516147984 */ /* 0x000fe20008000000 */
[----:B------:R-:W-:Y:S06]  /*2cd0*/  BAR.SYNC.DEFER_BLOCKING 0x0 ;  /* 0x0000000000007b1d */ /* 0x000fec0000010000 */
[----:B----4-:R4:W-:Y:S04]  /*2ce0*/  STS.U8 [R2+UR5], R50 ;  /* 0x0000003202007988 */ /* 0x0109e80008000005 */
[----:B----4-:R-:W4:Y:S04]  /*2cf0*/  LDL R50, [R1+0x4] ;  /* 0x0000040001327983 */ /* 0x010f280000100800 */
[----:B--2---:R2:W-:Y:S04]  /*2d00*/  STS.U8 [R2+UR5+0x1a00], R118 ;  /* 0x001a007602007988 */ /* 0x0045e80008000005 */
[----:B--2---:R-:W2:Y:S04]  /*2d10*/  LDL.LU R118, [R1] ;  /* 0x0000000001767983 */ /* 0x004ea80000300800 */
[----:B---3--:R-:W-:Y:S04]  /*2d20*/  STS.U8 [R2+UR5+0x200], R31 ;  /* 0x0002001f02007988 */ /* 0x008fe80008000005 */
[----:B------:R0:W-:Y:S04]  /*2d30*/  STS.U8 [R2+UR5+0x400], R48 ;  /* 0x0004003002007988 */ /* 0x0001e80008000005 */
[----:B------:R-:W-:Y:S04]  /*2d40*/  STS.U8 [R2+UR5+0x600], R110 ;  /* 0x0006006e02007988 */ /* 0x000fe80008000005 */
[----:B------:R-:W-:Y:S04]  /*2d50*/  STS.U8 [R2+UR5+0x800], R26 ;  /* 0x0008001a02007988 */ /* 0x000fe80008000005 */
[----:B------:R-:W-:Y:S04]  /*2d60*/  STS.U8 [R2+UR5+0xa00], R30 ;  /* 0x000a001e02007988 */ /* 0x000fe80008000005 */
[----:B------:R-:W-:Y:S04]  /*2d70*/  STS.U8 [R2+UR5+0xc00], R29 ;  /* 0x000c001d02007988 */ /* 0x000fe80008000005 */
[----:B------:R-:W-:Y:S04]  /*2d80*/  STS.U8 [R2+UR5+0xe00], R51 ;  /* 0x000e003302007988 */ /* 0x000fe80008000005 */
[----:B------:R-:W-:Y:S04]  /*2d90*/  STS.U8 [R2+UR5+0x1000], R25 ;  /* 0x0010001902007988 */ /* 0x000fe80008000005 */
[----:B------:R-:W-:Y:S04]  /*2da0*/  STS.U8 [R2+UR5+0x1200], R27 ;  /* 0x0012001b02007988 */ /* 0x000fe80008000005 */
[----:B------:R-:W-:Y:S04]  /*2db0*/  STS.U8 [R2+UR5+0x1400], R28 ;  /* 0x0014001c02007988 */ /* 0x000fe80008000005 */
[----:B------:R3:W-:Y:S04]  /*2dc0*/  STS.U8 [R2+UR5+0x1600], R49 ;  /* 0x0016003102007988 */ /* 0x0007e80008000005 */
[----:B------:R-:W-:Y:S04]  /*2dd0*/  STS.U8 [R2+UR5+0x1800], R24 ;  /* 0x0018001802007988 */ /* 0x000fe80008000005 */
[----:B------:R-:W-:Y:S04]  /*2de0*/  STS.U8 [R2+UR5+0x1c00], R117 ;  /* 0x001c007502007988 */ /* 0x000fe80008000005 */
[----:B------:R-:W-:Y:S01]  /*2df0*/  STS.U8 [R2+UR5+0x1e00], R119 ;  /* 0x001e007702007988 */ /* 0x000fe20008000005 */
[----:B------:R-:W-:Y:S01]  /*2e00*/  BAR.SYNC.DEFER_BLOCKING 0x0 ;  /* 0x0000000000007b1d */ /* 0x000fe20000010000 */
[----:B0-----:R-:W-:-:S02]  /*2e10*/  IMAD R48, R73, 0x100, R72 ;  /* 0x0000010049307824 */ /* 0x001fc400078e0248 */
[----:B---3--:R-:W-:Y:S02]  /*2e20*/  IMAD R49, R112, 0x100, R111 ;  /* 0x0000010070317824 */ /* 0x008fe400078e026f */
[----:B------:R-:W-:Y:S01]  /*2e30*/  IMAD R51, R116, 0x100, R115 ;  /* 0x0000010074337824 */ /* 0x000fe200078e0273 */
[----:B------:R-:W-:Y:S01]  /*2e40*/  F2FP.F16.E4M3.UNPACK_B R48, R48 ;  /* 0x00000030ff30723e */ /* 0x000fe200020006ff */
[----:B------:R-:W-:Y:S01]  /*2e50*/  IMAD R110, R69, 0x100, R68 ;  /* 0x00000100456e7824 */ /* 0x000fe200078e0244 */
[----:B------:R-:W-:Y:S02]  /*2e60*/  F2FP.F16.E4M3.UNPACK_B R49, R49 ;  /* 0x00000031ff31723e */ /* 0x000fe400020006ff */
[----:B------:R-:W-:Y:S01]  /*2e70*/  F2FP.F16.E4M3.UNPACK_B R51, R51 ;  /* 0x00000033ff33723e */ /* 0x000fe200020006ff */
[----:B------:R-:W-:Y:S02]  /*2e80*/  IMAD R104, R105, 0x100, R104 ;  /* 0x0000010069687824 */ /* 0x000fe400078e0268 */
[----:B------:R-:W-:-:S02]  /*2e90*/  IMAD R106, R107, 0x100, R106 ;  /* 0x000001006b6a7824 */ /* 0x000fc400078e026a */
[----:B------:R-:W-:Y:S02]  /*2ea0*/  IMAD R108, R109, 0x100, R108 ;  /* 0x000001006d6c7824 */ /* 0x000fe400078e026c */
[----:B------:R-:W-:Y:S02]  /*2eb0*/  IMAD R96, R97, 0x100, R96 ;  /* 0x0000010061607824 */ /* 0x000fe400078e0260 */
[----:B------:R-:W-:Y:S02]  /*2ec0*/  IMAD R98, R98, 0x100, R100 ;  /* 0x0000010062627824 */ /* 0x000fe400078e0264 */
[----:B------:R-:W-:Y:S02]  /*2ed0*/  IMAD R99, R99, 0x100, R102 ;  /* 0x0000010063637824 */ /* 0x000fe400078e0266 */
        /* <DEDUP_REMOVED lines=12> */
[----:B-1----:R-:W-:Y:S01]  /*2fa0*/  IMAD R70, R70, 0x100, R71 ;  /* 0x0000010046467824 */ /* 0x002fe200078e0247 */
[----:B----4-:R-:W0:Y:S04]  /*2fb0*/  LDSM.16.M88.4 R28, [R50] ;  /* 0x00000000321c783b */ /* 0x010e280000000200 */
[----:B------:R1:W3:Y:S02]  /*2fc0*/  LDSM.16.M88.4 R24, [R50+0x1000] ;  /* 0x001000003218783b */ /* 0x0002e40000000200 */
[----:B-1----:R-:W-:-:S05]  /*2fd0*/  IMAD R50, R114, 0x100, R113 ;  /* 0x0000010072327824 */ /* 0x002fca00078e0271 */
[----:B------:R-:W-:Y:S02]  /*2fe0*/  F2FP.F16.E4M3.UNPACK_B R50, R50 ;  /* 0x00000032ff32723e */ /* 0x000fe400020006ff */
[----:B0-----:R-:W-:Y:S02]  /*2ff0*/  F2FP.F16.E4M3.UNPACK_B R72, R28 ;  /* 0x0000001cff48723e */ /* 0x001fe400020006ff */
[----:B------:R-:W-:Y:S02]  /*3000*/  F2FP.F16.E4M3.UNPACK_B R73, R29 ;  /* 0x0000001dff49723e */ /* 0x000fe400020006ff */
[----:B---3--:R-:W-:Y:S02]  /*3010*/  F2FP.F16.E4M3.UNPACK_B R68, R24 ;  /* 0x00000018ff44723e */ /* 0x008fe400020006ff */
[----:B------:R-:W-:-:S03]  /*3020*/  F2FP.F16.E4M3.UNPACK_B R69, R25 ;  /* 0x00000019ff45723e */ /* 0x000fc600020006ff */
[C---:B------:R-:W-:Y:S08]  /*3030*/  HMMA.16816.F32 R44, R48.reuse, R72, R44 ;  /* 0x00000048302c723c */ /* 0x040ff0000000182c */
[----:B------:R-:W-:Y:S01]  /*3040*/  HMMA.16816.F32 R40, R48, R68, R40 ;  /* 0x000000443028723c */ /* 0x000fe20000001828 */
[----:B------:R-:W-:Y:S02]  /*3050*/  F2FP.F16.E4M3.UNPACK_B R48, R110 ;  /* 0x0000006eff30723e */ /* 0x000fe400020006ff */
[----:B------:R-:W-:-:S02]  /*3060*/  F2FP.F16.E4M3.UNPACK_B R49, R104 ;  /* 0x00000068ff31723e */ /* 0x000fc400020006ff */
[----:B------:R-:W-:Y:S02]  /*3070*/  F2FP.F16.E4M3.UNPACK_B R50, R106 ;  /* 0x0000006aff32723e */ /* 0x000fe400020006ff */
[----:B------:R-:W-:Y:S02]  /*3080*/  F2FP.F16.E4M3.UNPACK_B R51, R108 ;  /* 0x0000006cff33723e */ /* 0x000fe400020006ff */
[----:B------:R-:W-:-:S05]  /*3090*/  F2FP.F16.E4M3.UNPACK_B R28, R28.H1 ;  /* 0x0000001cff1c723e */ /* 0x000fca00030006ff */
[----:B------:R-:W-:Y:S01]  /*30a0*/  HMMA.16816.F32 R36, R48, R72, R36 ;  /* 0x000000483024723c */ /* 0x000fe20000001824 */
[----:B------:R-:W-:Y:S02]  /*30b0*/  F2FP.F16.E4M3.UNPACK_B R29, R29.H1 ;  /* 0x0000001dff1d723e */ /* 0x000fe400030006ff */
[----:B------:R-:W-:-:S05]  /*30c0*/  F2FP.F16.E4M3.UNPACK_B R24, R24.H1 ;  /* 0x00000018ff18723e */ /* 0x000fca00030006ff */
[----:B------:R-:W-:Y:S01]  /*30d0*/  HMMA.16816.F32 R32, R48, R68, R32 ;  /* 0x000000443020723c */ /* 0x000fe20000001820 */
[----:B------:R-:W-:Y:S01]  /*30e0*/  F2FP.F16.E4M3.UNPACK_B R48, R96 ;  /* 0x00000060ff30723e */ /* 0x000fe200020006ff */
[----:B------:R-:W0:Y:S01]  /*30f0*/  LDC R68, c[0x0][0x3a8] ;  /* 0x0000ea00ff447b82 */ /* 0x000e220000000800 */
[----:B------:R-:W-:Y:S02]  /*3100*/  F2FP.F16.E4M3.UNPACK_B R49, R98 ;  /* 0x00000062ff31723e */ /* 0x000fe400020006ff */
[----:B------:R-:W-:Y:S02]  /*3110*/  F2FP.F16.E4M3.UNPACK_B R50, R99 ;  /* 0x00000063ff32723e */ /* 0x000fe400020006ff */
[----:B------:R-:W-:Y:S02]  /*3120*/  F2FP.F16.E4M3.UNPACK_B R51, R101 ;  /* 0x00000065ff33723e */ /* 0x000fe400020006ff */
[----:B------:R-:W-:-:S05]  /*3130*/  F2FP.F16.E4M3.UNPACK_B R25, R25.H1 ;  /* 0x00000019ff19723e */ /* 0x000fca00030006ff */
[C---:B------:R-:W-:Y:S08]  /*3140*/  HMMA.16816.F32 R44, R48.reuse, R28, R44 ;  /* 0x0000001c302c723c */ /* 0x040ff0000000182c */
[----:B------:R-:W-:Y:S01]  /*3150*/  HMMA.16816.F32 R40, R48, R24, R40 ;  /* 0x000000183028723c */ /* 0x000fe20000001828 */
[----:B------:R-:W-:Y:S02]  /*3160*/  F2FP.F16.E4M3.UNPACK_B R48, R88 ;  /* 0x00000058ff30723e */ /* 0x000fe400020006ff */
[----:B------:R-:W-:-:S02]  /*3170*/  F2FP.F16.E4M3.UNPACK_B R49, R86 ;  /* 0x00000056ff31723e */ /* 0x000fc400020006ff */
[----:B------:R-:W-:Y:S02]  /*3180*/  F2FP.F16.E4M3.UNPACK_B R50, R87 ;  /* 0x00000057ff32723e */ /* 0x000fe400020006ff */
[----:B------:R-:W-:-:S07]  /*3190*/  F2FP.F16.E4M3.UNPACK_B R51, R91 ;  /* 0x0000005bff33723e */ /* 0x000fce00020006ff */
[----:B------:R-:W-:Y:S01]  /*31a0*/  HMMA.16816.F32 R36, R48, R28, R36 ;  /* 0x0000001c3024723c */ /* 0x000fe20000001824 */
[----:B------:R-:W-:Y:S02]  /*31b0*/  F2FP.F16.E4M3.UNPACK_B R28, R30 ;  /* 0x0000001eff1c723e */ /* 0x000fe400020006ff */
[----:B------:R-:W-:-:S05]  /*31c0*/  F2FP.F16.E4M3.UNPACK_B R29, R31 ;  /* 0x0000001fff1d723e */ /* 0x000fca00020006ff */
[----:B------:R-:W-:Y:S01]  /*31d0*/  HMMA.16816.F32 R32, R48, R24, R32 ;  /* 0x000000183020723c */ /* 0x000fe20000001820 */
[----:B------:R-:W-:Y:S02]  /*31e0*/  F2FP.F16.E4M3.UNPACK_B R48, R74 ;  /* 0x0000004aff30723e */ /* 0x000fe400020006ff */
[----:B------:R-:W-:Y:S02]  /*31f0*/  F2FP.F16.E4M3.UNPACK_B R49, R75 ;  /* 0x0000004bff31723e */ /* 0x000fe400020006ff */
[----:B------:R-:W-:Y:S02]  /*3200*/  F2FP.F16.E4M3.UNPACK_B R50, R77 ;  /* 0x0000004dff32723e */ /* 0x000fe400020006ff */
[----:B------:R-:W-:Y:S02]  /*3210*/  F2FP.F16.E4M3.UNPACK_B R51, R80 ;  /* 0x00000050ff33723e */ /* 0x000fe400020006ff */
[----:B------:R-:W-:Y:S02]  /*3220*/  F2FP.F16.E4M3.UNPACK_B R24, R26 ;  /* 0x0000001aff18723e */ /* 0x000fe400020006ff */
[----:B------:R-:W-:-:S03]  /*3230*/  F2FP.F16.E4M3.UNPACK_B R25, R27 ;  /* 0x0000001bff19723e */ /* 0x000fc600020006ff */
[C---:B------:R-:W-:Y:S08]  /*3240*/  HMMA.16816.F32 R44, R48.reuse, R28, R44 ;  /* 0x0000001c302c723c */ /* 0x040ff0000000182c */
[----:B------:R-:W-:Y:S01]  /*3250*/  HMMA.16816.F32 R40, R48, R24, R40 ;  /* 0x000000183028723c */ /* 0x000fe20000001828 */
[----:B------:R-:W-:Y:S02]  /*3260*/  F2FP.F16.E4M3.UNPACK_B R48, R94 ;  /* 0x0000005eff30723e */ /* 0x000fe400020006ff */
[----:B------:R-:W-:-:S02]  /*3270*/  F2FP.F16.E4M3.UNPACK_B R49, R84 ;  /* 0x00000054ff31723e */ /* 0x000fc400020006ff */
[----:B------:R-:W-:Y:S02]  /*3280*/  F2FP.F16.E4M3.UNPACK_B R50, R82 ;  /* 0x00000052ff32723e */ /* 0x000fe400020006ff */
[----:B------:R-:W-:-:S07]  /*3290*/  F2FP.F16.E4M3.UNPACK_B R51, R70 ;  /* 0x00000046ff33723e */ /* 0x000fce00020006ff */
[C---:B------:R-:W-:Y:S01]  /*32a0*/  HMMA.16816.F32 R36, R48.reuse, R28, R36 ;  /* 0x0000001c3024723c */ /* 0x040fe20000001824 */
[----:B--2---:R-:W-:Y:S02]  /*32b0*/  IMAD R28, R16, 0x100, R118 ;  /* 0x00000100101c7824 */ /* 0x004fe400078e0276 */
[----:B------:R-:W2:Y:S05]  /*32c0*/  LDL.LU R16, [R1+0x78] ;  /* 0x0000780001107983 */ /* 0x000eaa0000300800 */
[----:B------:R-:W-:Y:S01]  /*32d0*/  HMMA.16816.F32 R32, R48, R24, R32 ;  /* 0x000000183020723c */ /* 0x000fe20000001820 */
[----:B------:R-:W-:Y:S02]  /*32e0*/  IMAD R24, R17, 0x100, R66 ;  /* 0x0000010011187824 */ /* 0x000fe400078e0242 */
[----:B------:R-:W3:Y:S01]  /*32f0*/  LDL.LU R66, [R1+0x74] ;  /* 0x0000740001427983 */ /* 0x000ee20000300800 */
[----:B------:R-:W-:Y:S01]  /*3300*/  IMAD R25, R67, 0x100, R18 ;  /* 0x0000010043197824 */ /* 0x000fe200078e0212 */
[----:B------:R-:W-:-:S02]  /*3310*/  F2FP.F16.E4M3.UNPACK_B R48, R26.H1 ;  /* 0x0000001aff30723e */ /* 0x000fc400030006ff */
[----:B------:R-:W4:Y:S01]  /*3320*/  LDL.LU R17, [R1+0x70] ;  /* 0x0000700001117983 */ /* 0x000f220000300800 */
[----:B------:R-:W-:Y:S01]  /*3330*/  IMAD R26, R52, 0x100, R19 ;  /* 0x00000100341a7824 */ /* 0x000fe200078e0213 */
[----:B------:R-:W-:Y:S02]  /*3340*/  F2FP.F16.E4M3.UNPACK_B R49, R27.H1 ;  /* 0x0000001bff31723e */ /* 0x000fe400030006ff */
[----:B------:R-:W3:Y:S01]  /*3350*/  LDL.LU R18, [R1+0x6c] ;  /* 0x00006c0001127983 */ /* 0x000ee20000300800 */
[----:B------:R-:W-:-:S03]  /*3360*/  IMAD R27, R20, 0x100, R21 ;  /* 0x00000100141b7824 */ /* 0x000fc600078e0215 */
[----:B------:R-:W3:Y:S04]  /*3370*/  LDL.LU R67, [R1+0x68] ;  /* 0x0000680001437983 */ /* 0x000ee80000300800 */
[----:B------:R-:W3:Y:S04]  /*3380*/  LDL.LU R19, [R1+0x64] ;  /* 0x0000640001137983 */ /* 0x000ee80000300800 */
[----:B------:R1:W5:Y:S04]  /*3390*/  LDL.LU R52, [R1+0x60] ;  /* 0x0000600001347983 */ /* 0x0003680000300800 */
[----:B------:R-:W3:Y:S04]  /*33a0*/  LDL.LU R21, [R1+0x5c] ;  /* 0x00005c0001157983 */ /* 0x000ee80000300800 */
[----:B------:R-:W3:Y:S01]  /*33b0*/  LDL.LU R20, [R1+0x58] ;  /* 0x0000580001147983 */ /* 0x000ee20000300800 */
[----:B------:R-:W-:-:S02]  /*33c0*/  IMAD R29, R124, 0x100, R125 ;  /* 0x000001007c1d7824 */ /* 0x000fc400078e027d */
[----:B------:R-:W-:Y:S02]  /*33d0*/  IMAD R122, R122, 0x100, R123 ;  /* 0x000001007a7a7824 */ /* 0x000fe400078e027b */
[----:B------:R-:W-:Y:S01]  /*33e0*/  IMAD R120, R120, 0x100, R121 ;  /* 0x0000010078787824 */ /* 0x000fe200078e0279 */
[----:B------:R-:W-:Y:S02]  /*33f0*/  F2FP.F16.E4M3.UNPACK_B R50, R30.H1 ;  /* 0x0000001eff32723e */ /* 0x000fe400030006ff */
[----:B------:R-:W-:Y:S02]  /*3400*/  F2FP.F16.E4M3.UNPACK_B R51, R31.H1 ;  /* 0x0000001fff33723e */ /* 0x000fe400030006ff */
[----:B------:R-:W-:Y:S02]  /*3410*/  F2FP.F16.E4M3.UNPACK_B R28, R28 ;  /* 0x0000001cff1c723e */ /* 0x000fe400020006ff */
[----:B------:R-:W-:Y:S02]  /*3420*/  F2FP.F16.E4M3.UNPACK_B R29, R29 ;  /* 0x0000001dff1d723e */ /* 0x000fe400020006ff */
[----:B------:R-:W-:-:S02]  /*3430*/  F2FP.F16.E4M3.UNPACK_B R30, R122 ;  /* 0x0000007aff1e723e */ /* 0x000fc400020006ff */
[----:B------:R-:W-:Y:S02]  /*3440*/  F2FP.F16.E4M3.UNPACK_B R31, R120 ;  /* 0x00000078ff1f723e */ /* 0x000fe400020006ff */
[----:B------:R-:W-:Y:S02]  /*3450*/  F2FP.F16.E4M3.UNPACK_B R24, R24 ;  /* 0x00000018ff18723e */ /* 0x000fe400020006ff */
[----:B------:R-:W-:Y:S02]  /*3460*/  F2FP.F16.E4M3.UNPACK_B R25, R25 ;  /* 0x00000019ff19723e */ /* 0x000fe400020006ff */
[----:B------:R-:W-:Y:S02]  /*3470*/  F2FP.F16.E4M3.UNPACK_B R26, R26 ;  /* 0x0000001aff1a723e */ /* 0x000fe400020006ff */
[----:B------:R-:W-:Y:S01]  /*3480*/  F2FP.F16.E4M3.UNPACK_B R27, R27 ;  /* 0x0000001bff1b723e */ /* 0x000fe200020006ff */
[----:B------:R-:W-:Y:S01]  /*3490*/  HMMA.16816.F32 R44, R28, R50, R44 ;  /* 0x000000321c2c723c */ /* 0x000fe2000000182c */
[----:B------:R-:W-:-:S02]  /*34a0*/  USHF.R.S32.HI UR7, URZ, 0x1f, UR4 ;  /* 0x0000001fff077899 */ /* 0x000fc40008011404 */
[----:B------:R-:W-:Y:S01]  /*34b0*/  IADD3 R0, P2, PT, R0, UR4, RZ ;  /* 0x0000000400007c10 */ /* 0x000fe2000ff5e0ff */
[----:B------:R-:W-:Y:S01]  /*34c0*/  UIADD3 UR6, UPT, UPT, UR6, -0x1, URZ ;  /* 0xffffffff06067890 */ /* 0x000fe2000fffe0ff */
[----:B------:R-:W-:-:S03]  /*34d0*/  IADD3 R4, P3, PT, R4, UR4, RZ ;  /* 0x0000000404047c10 */ /* 0x000fc6000ff7e0ff */
[----:B------:R-:W-:Y:S01]  /*34e0*/  HMMA.16816.F32 R40, R28, R48, R40 ;  /* 0x000000301c28723c */ /* 0x000fe20000001828 */
[----:B------:R-:W-:-:S07]  /*34f0*/  IADD3 R5, P4, PT, R5, UR4, RZ ;  /* 0x0000000405057c10 */ /* 0x000fce000ff9e0ff */
[----:B------:R-:W-:Y:S01]  /*3500*/  HMMA.16816.F32 R36, R24, R50, R36 ;  /* 0x000000321824723c */ /* 0x000fe20000001824 */
[----:B------:R-:W-:-:S07]  /*3510*/  UISETP.NE.U32.AND UP0, UPT, UR6, URZ, UPT ;  /* 0x000000ff0600728c */ /* 0x000fce000bf05070 */
[----:B------:R-:W-:Y:S01]  /*3520*/  HMMA.16816.F32 R32, R24, R48, R32 ;  /* 0x000000301820723c */ /* 0x000fe20000001820 */
[----:B------:R-:W-:Y:S01]  /*3530*/  IADD3.X R7, PT, PT, R7, UR7, RZ, P2, !PT ;  /* 0x0000000707077c10 */ /* 0x000fe200097fe4ff */
[----:B0-----:R-:W-:Y:S01]  /*3540*/  IMAD.SHL.U32 R68, R68, 0x40, RZ ;  /* 0x0000004044447824 */ /* 0x001fe200078e00ff */
[----:B------:R-:W-:Y:S02]  /*3550*/  IADD3.X R9, PT, PT, R9, UR7, RZ, P3, !PT ;  /* 0x0000000709097c10 */ /* 0x000fe40009ffe4ff */
[----:B------:R-:W-:Y:S02]  /*3560*/  IADD3.X R11, PT, PT, R11, UR7, RZ, P4, !PT ;  /* 0x000000070b0b7c10 */ /* 0x000fe4000a7fe4ff */
[----:B------:R-:W-:Y:S02]  /*3570*/  IADD3 R6, P5, PT, R6, UR4, RZ ;  /* 0x0000000406067c10 */ /* 0x000fe4000ffbe0ff */
[----:B------:R-:W-:Y:S02]  /*3580*/  IADD3 R54, P6, PT, R54, UR4, RZ ;  /* 0x0000000436367c10 */ /* 0x000fe4000ffde0ff */
[----:B------:R-:W-:-:S02]  /*3590*/  IADD3 R56, P0, PT, R56, UR4, RZ ;  /* 0x0000000438387c10 */ /* 0x000fc4000ff1e0ff */
[----:B------:R-:W-:Y:S02]  /*35a0*/  IADD3 R58, P1, PT, R58, UR4, RZ ;  /* 0x000000043a3a7c10 */ /* 0x000fe4000ff3e0ff */
[----:B------:R-:W-:Y:S02]  /*35b0*/  IADD3 R8, P2, PT, R8, UR4, RZ ;  /* 0x0000000408087c10 */ /* 0x000fe4000ff5e0ff */
[----:B------:R-:W-:Y:S02]  /*35c0*/  IADD3 R10, P3, PT, R10, UR4, RZ ;  /* 0x000000040a0a7c10 */ /* 0x000fe4000ff7e0ff */
[----:B------:R-:W-:Y:S02]  /*35d0*/  IADD3 R12, P4, PT, R12, UR4, RZ ;  /* 0x000000040c0c7c10 */ /* 0x000fe4000ff9e0ff */
[----:B------:R-:W-:Y:S02]  /*35e0*/  IADD3.X R13, PT, PT, R13, UR7, RZ, P5, !PT ;  /* 0x000000070d0d7c10 */ /* 0x000fe4000affe4ff */
[----:B------:R-:W-:-:S02]  /*35f0*/  IADD3.X R53, PT, PT, R53, UR7, RZ, P6, !PT ;  /* 0x0000000735357c10 */ /* 0x000fc4000b7fe4ff */
[----:B------:R-:W-:Y:S02]  /*3600*/  IADD3.X R55, PT, PT, R55, UR7, RZ, P0, !PT ;  /* 0x0000000737377c10 */ /* 0x000fe400087fe4ff */
[----:B------:R-:W-:Y:S02]  /*3610*/  IADD3.X R57, PT, PT, R57, UR7, RZ, P1, !PT ;  /* 0x0000000739397c10 */ /* 0x000fe40008ffe4ff */
[----:B------:R-:W-:Y:S02]  /*3620*/  IADD3.X R59, PT, PT, R59, UR7, RZ, P2, !PT ;  /* 0x000000073b3b7c10 */ /* 0x000fe400097fe4ff */
[----:B------:R-:W-:Y:S02]  /*3630*/  IADD3.X R60, PT, PT, R60, UR7, RZ, P3, !PT ;  /* 0x000000073c3c7c10 */ /* 0x000fe40009ffe4ff */
[----:B------:R-:W-:Y:S02]  /*3640*/  IADD3.X R61, PT, PT, R61, UR7, RZ, P4, !PT ;  /* 0x000000073d3d7c10 */ /* 0x000fe4000a7fe4ff */
[----:B------:R-:W-:-:S02]  /*3650*/  IADD3 R14, P5, PT, R14, UR4, RZ ;  /* 0x000000040e0e7c10 */ /* 0x000fc4000ffbe0ff */
[----:B------:R-:W-:Y:S02]  /*3660*/  IADD3 R15, P6, PT, R15, UR4, RZ ;  /* 0x000000040f0f7c10 */ /* 0x000fe4000ffde0ff */
[----:B------:R-:W-:Y:S02]  /*3670*/  IADD3.X R62, PT, PT, R62, UR7, RZ, P5, !PT ;  /* 0x000000073e3e7c10 */ /* 0x000fe4000affe4ff */
[----:B------:R-:W-:Y:S01]  /*3680*/  IADD3.X R63, PT, PT, R63, UR7, RZ, P6, !PT ;  /* 0x000000073f3f7c10 */ /* 0x000fe2000b7fe4ff */
[----:B------:R-:W-:Y:S01]  /*3690*/  UIADD3 UR8, UPT, UPT, UR8, -0x40, URZ ;  /* 0xffffffc008087890 */ /* 0x000fe2000fffe0ff */
[----:B--2---:R-:W-:-:S04]  /*36a0*/  IADD3 R16, P0, PT, R16, UR4, RZ ;  /* 0x0000000410107c10 */ /* 0x004fc8000ff1e0ff */
[----:B------:R-:W-:Y:S02]  /*36b0*/  IADD3.X R64, PT, PT, R64, UR7, RZ, P0, !PT ;  /* 0x0000000740407c10 */ /* 0x000fe400087fe4ff */
[----:B----4-:R-:W-:Y:S02]  /*36c0*/  IADD3 R17, P1, PT, R17, UR4, RZ ;  /* 0x0000000411117c10 */ /* 0x010fe4000ff3e0ff */
[----:B---3--:R-:W-:Y:S02]  /*36d0*/  IADD3 R18, P2, PT, R18, UR4, RZ ;  /* 0x0000000412127c10 */ /* 0x008fe4000ff5e0ff */
[----:B------:R-:W-:Y:S02]  /*36e0*/  IADD3.X R65, PT, PT, R65, UR7, RZ, P1, !PT ;  /* 0x0000000741417c10 */ /* 0x000fe40008ffe4ff */
[----:B------:R-:W-:Y:S02]  /*36f0*/  IADD3.X R66, PT, PT, R66, UR7, RZ, P2, !PT ;  /* 0x0000000742427c10 */ /* 0x000fe400097fe4ff */
[----:B------:R-:W-:-:S04]  /*3700*/  IADD3 R19, P3, PT, R19, UR4, RZ ;  /* 0x0000000413137c10 */ /* 0x000fc8000ff7e0ff */
[----:B------:R-:W-:Y:S02]  /*3710*/  IADD3.X R67, PT, PT, R67, UR7, RZ, P3, !PT ;  /* 0x0000000743437c10 */ /* 0x000fe40009ffe4ff */
[----:B------:R-:W-:-:S04]  /*3720*/  IADD3 R20, P4, PT, R68, R20, RZ ;  /* 0x0000001444147210 */ /* 0x000fc80007f9e0ff */
[----:B------:R-:W-:Y:S01]  /*3730*/  LEA.HI.X.SX32 R21, R68, R21, 0x1, P4 ;  /* 0x0000001544157211 */ /* 0x000fe200020f0eff */
[----:B-1----:R-:W-:Y:S08]  /*3740*/  BRA.U UP0, `(.L_x_2) ;  /* 0xffffffe500887547 */ /* 0x002ff0000b83ffff */
.L_x_1:
[----:B------:R-:W2:Y:S01]  /*3750*/  LDL.LU R25, [R1+0x4c] ;  /* 0x00004c0001197983 */ /* 0x000ea20000300800 */
[----:B------:R-:W-:Y:S01]  /*3760*/  F2FP.SATFINITE.E4M3.F32.PACK_AB_MERGE_C R44, R45, R44, RZ ;  /* 0x0000002c2d2c723e */ /* 0x000fe200048070ff */
[----:B------:R-:W3:Y:S01]  /*3770*/  LDCU UR4, c[0x0][0x3b4] ;  /* 0x00007680ff0477ac */ /* 0x000ee20008000800 */
[----:B------:R-:W-:Y:S01]  /*3780*/  F2FP.SATFINITE.E4M3.F32.PACK_AB_MERGE_C R41, R41, R40, RZ ;  /* 0x000000282929723e */ /* 0x000fe200048070ff */
[----:B------:R-:W4:Y:S01]  /*3790*/  LDL.LU R14, [R1+0x50] ;  /* 0x00005000010e7983 */ /* 0x000f220000300800 */
[----:B------:R-:W0:Y:S01]  /*37a0*/  S2R R24, SR_TID.X ;  /* 0x0000000000187919 */ /* 0x000e220000002100 */
[----:B------:R-:W-:Y:S01]  /*37b0*/  LOP3.LUT R5, R44, 0xffff, RZ, 0xc0, !PT ;  /* 0x0000ffff2c057812 */ /* 0x000fe200078ec0ff */
[----:B------:R-:W1:Y:S01]  /*37c0*/  LDC R19, c[0x0][0x3b8] ;  /* 0x0000ee00ff137b82 */ /* 0x000e620000000800 */
[----:B------:R-:W-:Y:S01]  /*37d0*/  LOP3.LUT R8, R41, 0xffff, RZ, 0xc0, !PT ;  /* 0x0000ffff29087812 */ /* 0x000fe200078ec0ff */
[----:B------:R-:W3:Y:S01]  /*37e0*/  LDL.LU R12, [R1+0x54] ;  /* 0x00005400010c7983 */ /* 0x000ee20000300800 */
[----:B------:R-:W-:Y:S01]  /*37f0*/  F2FP.SATFINITE.E4M3.F32.PACK_AB_MERGE_C R38, R39, R38, RZ ;  /* 0x000000262726723e */ /* 0x000fe200048070ff */
[----:B------:R-:W0:Y:S01]  /*3800*/  LDCU.128 UR12, c[0x0][0x390] ;  /* 0x00007200ff0c77ac */ /* 0x000e220008000c00 */
[----:B------:R-:W-:Y:S01]  /*3810*/  F2FP.SATFINITE.E4M3.F32.PACK_AB_MERGE_C R35, R35, R34, RZ ;  /* 0x000000222323723e */ /* 0x000fe200048070ff */
[----:B------:R-:W3:Y:S01]  /*3820*/  LDL.LU R10, [R1+0x38] ;  /* 0x00003800010a7983 */ /* 0x000ee20000300800 */
[----:B------:R-:W-:-:S02]  /*3830*/  F2FP.SATFINITE.E4M3.F32.PACK_AB_MERGE_C R36, R37, R36, RZ ;  /* 0x000000242524723e */ /* 0x000fc400048070ff */
[----:B------:R-:W-:Y:S01]  /*3840*/  F2FP.SATFINITE.E4M3.F32.PACK_AB_MERGE_C R33, R33, R32, RZ ;  /* 0x000000202121723e */ /* 0x000fe200048070ff */
[----:B------:R-:W1:Y:S01]  /*3850*/  LDL.LU R22, [R1+0x8] ;  /* 0x0000080001167983 */ /* 0x000e620000300800 */
[----:B------:R-:W-:Y:S02]  /*3860*/  F2FP.SATFINITE.E4M3.F32.PACK_AB_MERGE_C R46, R47, R46, RZ ;  /* 0x0000002e2f2e723e */ /* 0x000fe400048070ff */
[----:B------:R-:W-:Y:S01]  /*3870*/  F2FP.SATFINITE.E4M3.F32.PACK_AB_MERGE_C R43, R43, R42, RZ ;  /* 0x0000002a2b2b723e */ /* 0x000fe200048070ff */
[----:B0-----:R-:W3:Y:S04]  /*3880*/  LDL.LU R20, [R1+0x48] ;  /* 0x0000480001147983 */ /* 0x001ee80000300800 */
[----:B------:R-:W3:Y:S01]  /*3890*/  LDL.LU R17, [R1+0x44] ;  /* 0x0000440001117983 */ /* 0x000ee20000300800 */
[----:B-1----:R-:W-:Y:S01]  /*38a0*/  IMAD.SHL.U32 R0, R24, 0x20, RZ ;  /* 0x0000002018007824 */ /* 0x002fe200078e00ff */
[----:B------:R-:W-:-:S04]  /*38b0*/  SHF.R.S32.HI R2, RZ, 0x8, R24 ;  /* 0x00000008ff027819 */ /* 0x000fc80000011418 */
[----:B------:R-:W-:Y:S01]  /*38c0*/  LOP3.LUT R0, R0, 0x60, RZ, 0xc0, !PT ;  /* 0x0000006000007812 */ /* 0x000fe200078ec0ff */
[C---:B------:R-:W-:Y:S02]  /*38d0*/  IMAD.SHL.U32 R3, R24.reuse, 0x100, RZ ;  /* 0x0000010018037824 */ /* 0x040fe400078e00ff */
[----:B------:R-:W-:-:S03]  /*38e0*/  IMAD.SHL.U32 R7, R24, 0x4, RZ ;  /* 0x0000000418077824 */ /* 0x000fc600078e00ff */
[----:B------:R-:W-:Y:S02]  /*38f0*/  LOP3.LUT R6, R3, 0x1800, RZ, 0xc0, !PT ;  /* 0x0000180003067812 */ /* 0x000fe400078ec0ff */
[----:B------:R-:W-:Y:S02]  /*3900*/  SHF.R.U32.HI R3, RZ, 0x8, R8 ;  /* 0x00000008ff037819 */ /* 0x000fe40000011608 */
[----:B------:R-:W-:Y:S01]  /*3910*/  LOP3.LUT R8, R6, 0x1fc, R7, 0xf8, !PT ;  /* 0x000001fc06087812 */ /* 0x000fe200078ef807 */
[----:B------:R-:W-:Y:S01]  /*3920*/  BAR.SYNC.DEFER_BLOCKING 0x0 ;  /* 0x0000000000007b1d */ /* 0x000fe20000010000 */
[----:B--2---:R-:W-:Y:S02]  /*3930*/  LOP3.LUT R4, R0, 0x600, R25, 0xf8, !PT ;  /* 0x0000060000047812 */ /* 0x004fe400078ef819 */
[----:B------:R-:W-:-:S04]  /*3940*/  SGXT R0, R2, 0x1 ;  /* 0x000000010200781a */ /* 0x000fc80000000200 */
[----:B------:R-:W-:Y:S02]  /*3950*/  LOP3.LUT R2, R0, 0x1040, RZ, 0xc0, !PT ;  /* 0x0000104000027812 */ /* 0x000fe400078ec0ff */
[----:B------:R-:W-:Y:S02]  /*3960*/  SHF.R.U32.HI R0, RZ, 0x8, R5 ;  /* 0x00000008ff007819 */ /* 0x000fe40000011605 */
[----:B------:R-:W-:-:S04]  /*3970*/  LOP3.LUT R5, R2, 0x1c, R24, 0xf8, !PT ;  /* 0x0000001c02057812 */ /* 0x000fc800078ef818 */
[----:B------:R-:W-:-:S04]  /*3980*/  LOP3.LUT R6, R5, R4, RZ, 0x3c, !PT ;  /* 0x0000000405067212 */ /* 0x000fc800078e3cff */
[----:B----4-:R-:W-:Y:S02]  /*3990*/  LOP3.LUT R6, R6, 0x2, R14, 0xf8, !PT ;  /* 0x0000000206067812 */ /* 0x010fe400078ef80e */
[----:B------:R-:W2:Y:S01]  /*39a0*/  LDL.LU R14, [R1+0x34] ;  /* 0x00003400010e7983 */ /* 0x000ea20000300800 */
[----:B------:R-:W-:Y:S02]  /*39b0*/  LOP3.LUT R4, R38, 0xffff, RZ, 0xc0, !PT ;  /* 0x0000ffff26047812 */ /* 0x000fe400078ec0ff */
[----:B------:R-:W-:Y:S02]  /*39c0*/  LOP3.LUT R7, R35, 0xffff, RZ, 0xc0, !PT ;  /* 0x0000ffff23077812 */ /* 0x000fe400078ec0ff */
[----:B------:R-:W-:Y:S02]  /*39d0*/  SHF.R.U32.HI R4, RZ, 0x8, R4 ;  /* 0x00000008ff047819 */ /* 0x000fe40000011604 */
[----:B------:R-:W-:Y:S02]  /*39e0*/  SHF.R.U32.HI R7, RZ, 0x8, R7 ;  /* 0x00000008ff077819 */ /* 0x000fe40000011607 */
[----:B------:R-:W-:-:S02]  /*39f0*/  PRMT R9, R3, 0x7604, R0 ;  /* 0x0000760403097816 */ /* 0x000fc40000000000 */
[----:B------:R-:W-:Y:S02]  /*3a00*/  PRMT R7, R7, 0x7604, R4 ;  /* 0x0000760407077816 */ /* 0x000fe40000000004 */
[----:B------:R-:W-:Y:S01]  /*3a10*/  LOP3.LUT R2, R36, 0xffff, RZ, 0xc0, !PT ;  /* 0x0000ffff24027812 */ /* 0x000fe200078ec0ff */
[----:B------:R-:W4:Y:S01]  /*3a20*/  LDL.LU R4, [R1+0x30] ;  /* 0x0000300001047983 */ /* 0x000f220000300800 */
[----:B------:R-:W-:Y:S02]  /*3a30*/  LOP3.LUT R5, R33, 0xffff, RZ, 0xc0, !PT ;  /* 0x0000ffff21057812 */ /* 0x000fe400078ec0ff */
[----:B------:R-:W-:Y:S01]  /*3a40*/  LOP3.LUT R0, R46, 0xffff, RZ, 0xc0, !PT ;  /* 0x0000ffff2e007812 */ /* 0x000fe200078ec0ff */
[----:B------:R-:W4:Y:S01]  /*3a50*/  LDL.LU R21, [R1+0x2c] ;  /* 0x00002c0001157983 */ /* 0x000f220000300800 */
[----:B------:R-:W-:Y:S02]  /*3a60*/  LOP3.LUT R3, R43, 0xffff, RZ, 0xc0, !PT ;  /* 0x0000ffff2b037812 */ /* 0x000fe400078ec0ff */
[----:B------:R-:W-:Y:S01]  /*3a70*/  SHF.R.U32.HI R2, RZ, 0x8, R2 ;  /* 0x00000008ff027819 */ /* 0x000fe20000011602 */
[----:B------:R-:W4:Y:S01]  /*3a80*/  LDL.LU R24, [R1+0x28] ;  /* 0x0000280001187983 */ /* 0x000f220000300800 */
[----:B------:R-:W-:-:S02]  /*3a90*/  SHF.R.U32.HI R5, RZ, 0x8, R5 ;  /* 0x00000008ff057819 */ /* 0x000fc40000011605 */
[----:B------:R-:W-:Y:S02]  /*3aa0*/  SHF.R.U32.HI R0, RZ, 0x8, R0 ;  /* 0x00000008ff007819 */ /* 0x000fe40000011600 */
[----:B------:R-:W-:Y:S02]  /*3ab0*/  SHF.R.U32.HI R3, RZ, 0x8, R3 ;  /* 0x00000008ff037819 */ /* 0x000fe40000011603 */
[----:B------:R-:W-:Y:S02]  /*3ac0*/  PRMT R41, R41, 0x7604, R44 ;  /* 0x0000760429297816 */ /* 0x000fe4000000002c */
[----:B------:R-:W-:Y:S02]  /*3ad0*/  PRMT R11, R33, 0x7604, R36 ;  /* 0x00007604210b7816 */ /* 0x000fe40000000024 */
[----:B------:R-:W-:Y:S02]  /*3ae0*/  PRMT R5, R5, 0x7604, R2 ;  /* 0x0000760405057816 */ /* 0x000fe40000000002 */
[----:B------:R-:W-:-:S02]  /*3af0*/  PRMT R15, R35, 0x7604, R38 ;  /* 0x00007604230f7816 */ /* 0x000fc40000000026 */
[----:B------:R-:W-:Y:S01]  /*3b00*/  PRMT R3, R3, 0x7604, R0 ;  /* 0x0000760403037816 */ /* 0x000fe20000000000 */
[----:B---3--:R-:W-:Y:S01]  /*3b10*/  IMAD R0, R10, UR4, RZ ;  /* 0x000000040a007c24 */ /* 0x008fe2000f8e02ff */
[----:B------:R-:W-:Y:S01]  /*3b20*/  LOP3.LUT R2, R6, 0x20, RZ, 0x3c, !PT ;  /* 0x0000002006027812 */ /* 0x000fe200078e3cff */
[----:B------:R-:W-:Y:S01]  /*3b30*/  STS.U16 [R6+UR5], R41 ;  /* 0x0000002906007988 */ /* 0x000fe20008000405 */
[----:B------:R-:W-:-:S03]  /*3b40*/  ISETP.GE.AND P0, PT, R10, UR14, PT ;  /* 0x0000000e0a007c0c */ /* 0x000fc6000bf06270 */
[----:B------:R-:W-:Y:S04]  /*3b50*/  STS.U16 [R6+UR5+0x80], R11 ;  /* 0x0000800b06007988 */ /* 0x000fe80008000405 */
[----:B------:R-:W-:Y:S04]  /*3b60*/  STS.U16 [R6+UR5+0x100], R9 ;  /* 0x0001000906007988 */ /* 0x000fe80008000405 */
[----:B------:R-:W-:Y:S04]  /*3b70*/  STS.U16 [R6+UR5+0x180], R5 ;  /* 0x0001800506007988 */ /* 0x000fe80008000405 */
[----:B------:R0:W-:Y:S01]  /*3b80*/  STS.U16 [R2+UR5+0x880], R15 ;  /* 0x0008800f02007988 */ /* 0x0001e20008000405 */
[----:B------:R-:W-:Y:S01]  /*3b90*/  ISETP.LT.AND P5, PT, R17, UR15, !P0 ;  /* 0x0000000f11007c0c */ /* 0x000fe2000c7a1270 */
[C---:B------:R-:W-:Y:S01]  /*3ba0*/  IMAD R10, R22.reuse, R19, RZ ;  /* 0x00000013160a7224 */ /* 0x040fe200078e02ff */
[----:B------:R-:W-:-:S02]  /*3bb0*/  ISETP.LT.AND P4, PT, R22, UR15, !P0 ;  /* 0x0000000f16007c0c */ /* 0x000fc4000c781270 */
[----:B------:R-:W3:Y:S01]  /*3bc0*/  LDL.LU R22, [R1+0x24] ;  /* 0x0000240001167983 */ /* 0x000ee20000300800 */
[----:B0-----:R-:W-:-:S04]  /*3bd0*/  IADD3 R15, P2, PT, R0, UR12, RZ ;  /* 0x0000000c000f7c10 */ /* 0x001fc8000ff5e0ff */
[----:B------:R-:W-:Y:S02]  /*3be0*/  LEA.HI.X.SX32 R17, R0, UR13, 0x1, P2 ;  /* 0x0000000d00117c11 */ /* 0x000fe400090f0eff */
[----:B------:R-:W-:Y:S01]  /*3bf0*/  PRMT R13, R43, 0x7604, R46 ;  /* 0x000076042b0d7816 */ /* 0x000fe2000000002e */
[----:B------:R-:W-:Y:S04]  /*3c00*/  STS.U16 [R2+UR5+0x900], R3 ;  /* 0x0009000302007988 */ /* 0x000fe80008000405 */
[----:B------:R-:W-:Y:S04]  /*3c10*/  STS.U16 [R2+UR5+0x800], R13 ;  /* 0x0008000d02007988 */ /* 0x000fe80008000405 */
[----:B------:R0:W-:Y:S01]  /*3c20*/  STS.U16 [R2+UR5+0x980], R7 ;  /* 0x0009800702007988 */ /* 0x0001e20008000405 */
[----:B------:R-:W-:Y:S01]  /*3c30*/  BAR.SYNC.DEFER_BLOCKING 0x0 ;  /* 0x0000000000007b1d */ /* 0x000fe20000010000 */
[C---:B--2---:R-:W-:Y:S01]  /*3c40*/  ISETP.LT.AND P3, PT, R14.reuse, UR15, !P0 ;  /* 0x0000000f0e007c0c */ /* 0x044fe2000c761270 */
[----:B------:R-:W-:-:S04]  /*3c50*/  IMAD R0, R14, R19, RZ ;  /* 0x000000130e007224 */ /* 0x000fc800078e02ff */
[----:B------:R-:W2:Y:S01]  /*3c60*/  LDL.LU R14, [R1+0x20] ;  /* 0x00002000010e7983 */ /* 0x000ea20000300800 */
[----:B------:R-:W-:Y:S02]  /*3c70*/  LOP3.LUT R8, R8, 0x60, R12, 0x78, !PT ;  /* 0x0000006008087812 */ /* 0x000fe400078e780c */
[----:B0-----:R-:W-:Y:S01]  /*3c80*/  IADD3 R2, P6, PT, R10, R15, RZ ;  /* 0x0000000f0a027210 */ /* 0x001fe20007fde0ff */
[----:B------:R-:W2:Y:S04]  /*3c90*/  LDL.LU R23, [R1+0x1c] ;  /* 0x00001c0001177983 */ /* 0x000ea80000300800 */
[----:B------:R-:W0:Y:S04]  /*3ca0*/  LDS R12, [R8+UR5] ;  /* 0x00000005080c7984 */ /* 0x000e280008000800 */
[----:B------:R-:W1:Y:S01]  /*3cb0*/  LDS R16, [R8+UR5+0x200] ;  /* 0x0002000508107984 */ /* 0x000e620008000800 */
[C---:B----4-:R-:W-:Y:S01]  /*3cc0*/  ISETP.LT.AND P2, PT, R4.reuse, UR15, !P0 ;  /* 0x0000000f04007c0c */ /* 0x050fe2000c741270 */
[----:B------:R-:W-:Y:S01]  /*3cd0*/  IMAD R7, R4, R19, RZ ;  /* 0x0000001304077224 */ /* 0x000fe200078e02ff */
[----:B------:R-:W-:Y:S01]  /*3ce0*/  LEA.HI.X.SX32 R3, R10, R17, 0x1, P6 ;  /* 0x000000110a037211 */ /* 0x000fe200030f0eff */
[----:B------:R-:W4:Y:S01]  /*3cf0*/  LDS R18, [R8+UR5+0x400] ;  /* 0x0004000508127984 */ /* 0x000f220008000800 */
[----:B------:R-:W-:-:S02]  /*3d00*/  IADD3 R4, P6, PT, R0, R15, RZ ;  /* 0x0000000f00047210 */ /* 0x000fc40007fde0ff */
[----:B------:R-:W-:Y:S01]  /*3d10*/  ISETP.LT.AND P1, PT, R20, UR15, !P0 ;  /* 0x0000000f14007c0c */ /* 0x000fe2000c721270 */
[----:B------:R-:W4:Y:S01]  /*3d20*/  LDL.LU R27, [R1+0x18] ;  /* 0x00001800011b7983 */ /* 0x000f220000300800 */
[----:B------:R-:W-:Y:S01]  /*3d30*/  LEA.HI.X.SX32 R5, R0, R17, 0x1, P6 ;  /* 0x0000001100057211 */ /* 0x000fe200030f0eff */
[C---:B------:R-:W-:Y:S02]  /*3d40*/  IMAD R0, R21.reuse, R19, RZ ;  /* 0x0000001315007224 */ /* 0x040fe400078e02ff */
[----:B------:R0:W1:Y:S01]  /*3d50*/  LDS R20, [R8+UR5+0x600] ;  /* 0x0006000508147984 */ /* 0x0000620008000800 */
[----:B------:R-:W-:-:S03]  /*3d60*/  ISETP.LT.AND P6, PT, R21, UR15, !P0 ;  /* 0x0000000f15007c0c */ /* 0x000fc6000c7c1270 */
[----:B------:R-:W4:Y:S01]  /*3d70*/  LDL.LU R25, [R1+0x40] ;  /* 0x0000400001197983 */ /* 0x000f220000300800 */
[C---:B0-----:R-:W-:Y:S02]  /*3d80*/  PRMT R11, R12.reuse, 0x7770, RZ ;  /* 0x000077700c0b7816 */ /* 0x041fe400000000ff */
[----:B------:R-:W-:-:S03]  /*3d90*/  PRMT R13, R12, 0x7772, RZ ;  /* 0x000077720c0d7816 */ /* 0x000fc600000000ff */
[----:B------:R0:W-:Y:S01]  /*3da0*/  @P4 STG.E.U8 desc[UR10][R2.64], R11 ;  /* 0x0000000b02004986 */ /* 0x0001e2000c10110a */
[----:B------:R-:W-:-:S03]  /*3db0*/  IADD3 R6, P4, PT, R7, R15, RZ ;  /* 0x0000000f07067210 */ /* 0x000fc60007f9e0ff */
[----:B------:R-:W-:Y:S01]  /*3dc0*/  @P3 STG.E.U8 desc[UR10][R4.64], R13 ;  /* 0x0000000d04003986 */ /* 0x000fe2000c10110a */
[----:B------:R-:W-:Y:S02]  /*3dd0*/  IADD3 R8, P3, PT, R0, R15, RZ ;  /* 0x0000000f00087210 */ /* 0x000fe40007f7e0ff */
[----:B------:R-:W-:Y:S01]  /*3de0*/  LEA.HI.X.SX32 R7, R7, R17, 0x1, P4 ;  /* 0x0000001107077211 */ /* 0x000fe200020f0eff */
[----:B0-----:R-:W-:Y:S01]  /*3df0*/  IMAD R3, R24, R19, RZ ;  /* 0x0000001318037224 */ /* 0x001fe200078e02ff */
[----:B-1----:R-:W-:Y:S02]  /*3e00*/  PRMT R21, R16, 0x7770, RZ ;  /* 0x0000777010157816 */ /* 0x002fe400000000ff */
[----:B------:R-:W-:Y:S02]  /*3e10*/  LEA.HI.X.SX32 R9, R0, R17, 0x1, P3 ;  /* 0x0000001100097211 */ /* 0x000fe400018f0eff */
[----:B------:R-:W-:Y:S01]  /*3e20*/  IADD3 R2, P3, PT, R3, R15, RZ ;  /* 0x0000000f03027210 */ /* 0x000fe20007f7e0ff */
[----:B------:R0:W-:Y:S01]  /*3e30*/  @P2 STG.E.U8 desc[UR10][R6.64], R21 ;  /* 0x0000001506002986 */ /* 0x0001e2000c10110a */
[----:B------:R-:W-:-:S02]  /*3e40*/  ISETP.LT.AND P4, PT, R24, UR15, !P0 ;  /* 0x0000000f18007c0c */ /* 0x000fc4000c781270 */
[----:B------:R-:W-:Y:S01]  /*3e50*/  LEA.HI.X.SX32 R3, R3, R17, 0x1, P3 ;  /* 0x0000001103037211 */ /* 0x000fe200018f0eff */
[CC--:B---3--:R-:W-:Y:S01]  /*3e60*/  IMAD R0, R22.reuse, R19.reuse, RZ ;  /* 0x0000001316007224 */ /* 0x0c8fe200078e02ff */
[----:B------:R-:W-:Y:S02]  /*3e70*/  ISETP.LT.AND P2, PT, R22, UR15, !P0 ;  /* 0x0000000f16007c0c */ /* 0x000fe4000c741270 */
[C---:B--2---:R-:W-:Y:S01]  /*3e80*/  ISETP.LT.AND P3, PT, R14.reuse, UR15, !P0 ;  /* 0x0000000f0e007c0c */ /* 0x044fe2000c761270 */
[----:B0-----:R-:W-:Y:S02]  /*3e90*/  IMAD R7, R14, R19, RZ ;  /* 0x000000130e077224 */ /* 0x001fe400078e02ff */
[----:B------:R-:W2:Y:S04]  /*3ea0*/  LDL.LU R14, [R1+0x14] ;  /* 0x00001400010e7983 */ /* 0x000ea80000300800 */
[----:B------:R-:W3:Y:S04]  /*3eb0*/  LDL.LU R24, [R1+0x10] ;  /* 0x0000100001187983 */ /* 0x000ee80000300800 */
[----:B------:R-:W3:Y:S04]  /*3ec0*/  LDL.LU R22, [R1+0xc] ;  /* 0x00000c0001167983 */ /* 0x000ee80000300800 */
[----:B------:R-:W3:Y:S01]  /*3ed0*/  LDL.LU R26, [R1+0x3c] ;  /* 0x00003c00011a7983 */ /* 0x000ee20000300800 */
[----:B------:R-:W-:-:S02]  /*3ee0*/  PRMT R11, R16, 0x7772, RZ ;  /* 0x00007772100b7816 */ /* 0x000fc400000000ff */
[----:B----4-:R-:W-:-:S03]  /*3ef0*/  PRMT R13, R18, 0x7770, RZ ;  /* 0x00007770120d7816 */ /* 0x010fc600000000ff */
[----:B------:R0:W-:Y:S01]  /*3f00*/  @P6 STG.E.U8 desc[UR10][R8.64], R11 ;  /* 0x0000000b08006986 */ /* 0x0001e2000c10110a */
[----:B------:R-:W-:Y:S02]  /*3f10*/  IADD3 R4, P6, PT, R0, R15, RZ ;  /* 0x0000000f00047210 */ /* 0x000fe40007fde0ff */
[----:B------:R-:W-:Y:S02]  /*3f20*/  PRMT R21, R18, 0x7772, RZ ;  /* 0x0000777212157816 */ /* 0x000fe400000000ff */
[----:B------:R-:W-:Y:S01]  /*3f30*/  LEA.HI.X.SX32 R5, R0, R17, 0x1, P6 ;  /* 0x0000001100057211 */ /* 0x000fe200030f0eff */
[----:B------:R1:W-:Y:S01]  /*3f40*/  @P4 STG.E.U8 desc[UR10][R2.64], R13 ;  /* 0x0000000d02004986 */ /* 0x0003e2000c10110a */
[----:B------:R-:W-:Y:S01]  /*3f50*/  IADD3 R6, P4, PT, R7, R15, RZ ;  /* 0x0000000f07067210 */ /* 0x000fe20007f9e0ff */
[C---:B------:R-:W-:Y:S02]  /*3f60*/  IMAD R0, R23.reuse, R19, RZ ;  /* 0x0000001317007224 */ /* 0x040fe400078e02ff */
[----:B------:R4:W-:Y:S01]  /*3f70*/  @P2 STG.E.U8 desc[UR10][R4.64], R21 ;  /* 0x0000001504002986 */ /* 0x0009e2000c10110a */
[----:B------:R-:W-:Y:S01]  /*3f80*/  ISETP.LT.AND P2, PT, R23, UR15, !P0 ;  /* 0x0000000f17007c0c */ /* 0x000fe2000c741270 */
[----:B------:R-:W-:Y:S01]  /*3f90*/  IMAD R10, R19, 0x40, R10 ;  /* 0x00000040130a7824 */ /* 0x000fe200078e020a */
[----:B------:R-:W-:-:S02]  /*3fa0*/  LEA.HI.X.SX32 R7, R7, R17, 0x1, P4 ;  /* 0x0000001107077211 */ /* 0x000fc400020f0eff */
[----:B------:R-:W-:Y:S02]  /*3fb0*/  PRMT R23, R20, 0x7770, RZ ;  /* 0x0000777014177816 */ /* 0x000fe400000000ff */
[----:B0-----:R-:W-:-:S03]  /*3fc0*/  IADD3 R8, P6, PT, R0, R15, RZ ;  /* 0x0000000f00087210 */ /* 0x001fc60007fde0ff */
[----:B------:R0:W-:Y:S01]  /*3fd0*/  @P3 STG.E.U8 desc[UR10][R6.64], R23 ;  /* 0x0000001706003986 */ /* 0x0001e2000c10110a */
[----:B-1----:R-:W-:Y:S01]  /*3fe0*/  IADD3 R2, P3, PT, R10, R15, RZ ;  /* 0x0000000f0a027210 */ /* 0x002fe20007f7e0ff */
[----:B------:R-:W-:Y:S01]  /*3ff0*/  IMAD R11, R27, R19, RZ ;  /* 0x000000131b0b7224 */ /* 0x000fe200078e02ff */
[-C--:B------:R-:W-:Y:S01]  /*4000*/  LEA.HI.X.SX32 R9, R0, R17.reuse, 0x1, P6 ;  /* 0x0000001100097211 */ /* 0x080fe200030f0eff */
[----:B------:R-:W-:Y:S01]  /*4010*/  IMAD R0, R19, 0x10, R10 ;  /* 0x0000001013007824 */ /* 0x000fe200078e020a */
[----:B----4-:R-:W-:Y:S02]  /*4020*/  PRMT R21, R20, 0x7772, RZ ;  /* 0x0000777214157816 */ /* 0x010fe400000000ff */
[----:B------:R-:W-:Y:S02]  /*4030*/  ISETP.LT.AND P4, PT, R27, UR15, !P0 ;  /* 0x0000000f1b007c0c */ /* 0x000fe4000c781270 */
[----:B------:R-:W-:Y:S01]  /*4040*/  LEA.HI.X.SX32 R3, R10, R17, 0x1, P3 ;  /* 0x000000110a037211 */ /* 0x000fe200018f0eff */
[----:B------:R-:W-:Y:S01]  /*4050*/  @P2 STG.E.U8 desc[UR10][R8.64], R21 ;  /* 0x0000001508002986 */ /* 0x000fe2000c10110a */
[----:B------:R-:W-:-:S02]  /*4060*/  ISETP.LT.AND P3, PT, R25, UR15, !P0 ;  /* 0x0000000f19007c0c */ /* 0x000fc4000c761270 */
[C---:B------:R-:W-:Y:S02]  /*4070*/  PRMT R25, R12.reuse, 0x7771, RZ ;  /* 0x000077710c197816 */ /* 0x040fe400000000ff */
[----:B------:R-:W-:Y:S01]  /*4080*/  PRMT R27, R12, 0x7773, RZ ;  /* 0x000077730c1b7816 */ /* 0x000fe200000000ff */
[----:B------:R-:W-:Y:S01]  /*4090*/  IMAD R12, R19, 0x10, R0 ;  /* 0x00000010130c7824 */ /* 0x000fe200078e0200 */
[CC--:B------:R-:W-:Y:S02]  /*40a0*/  IADD3 R4, P6, PT, R11.reuse, R15.reuse, RZ ;  /* 0x0000000f0b047210 */ /* 0x0c0fe40007fde0ff */
[C---:B0-----:R-:W-:Y:S01]  /*40b0*/  IADD3 R6, P2, PT, R0.reuse, R15, RZ ;  /* 0x0000000f00067210 */ /* 0x041fe20007f5e0ff */
[----:B------:R0:W-:Y:S01]  /*40c0*/  @P1 STG.E.U8 desc[UR10][R2.64], R25 ;  /* 0x0000001902001986 */ /* 0x0001e2000c10110a */
[-C--:B------:R-:W-:Y:S02]  /*40d0*/  LEA.HI.X.SX32 R5, R11, R17.reuse, 0x1, P6 ;  /* 0x000000110b057211 */ /* 0x080fe400030f0eff */
[----:B------:R-:W-:Y:S01]  /*40e0*/  LEA.HI.X.SX32 R7, R0, R17, 0x1, P2 ;  /* 0x0000001100077211 */ /* 0x000fe200010f0eff */
[----:B------:R-:W-:-:S02]  /*40f0*/  IMAD R0, R19, 0x10, R12 ;  /* 0x0000001013007824 */ /* 0x000fc400078e020c */
[----:B------:R1:W-:Y:S01]  /*4100*/  @P4 STG.E.U8 desc[UR10][R4.64], R27 ;  /* 0x0000001b04004986 */ /* 0x0003e2000c10110a */
[----:B0-----:R-:W-:-:S04]  /*4110*/  IADD3 R2, P2, PT, R12, R15, RZ ;  /* 0x0000000f0c027210 */ /* 0x001fc80007f5e0ff */
[----:B------:R-:W-:Y:S02]  /*4120*/  LEA.HI.X.SX32 R3, R12, R17, 0x1, P2 ;  /* 0x000000110c037211 */ /* 0x000fe400010f0eff */
[----:B------:R-:W-:-:S04]  /*4130*/  IADD3 R8, P2, PT, R0, R15, RZ ;  /* 0x0000000f00087210 */ /* 0x000fc80007f5e0ff */
[----:B------:R-:W-:Y:S02]  /*4140*/  LEA.HI.X.SX32 R9, R0, R17, 0x1, P2 ;  /* 0x0000001100097211 */ /* 0x000fe400010f0eff */
[----:B------:R-:W-:Y:S02]  /*4150*/  PRMT R21, R18, 0x7773, RZ ;  /* 0x0000777312157816 */ /* 0x000fe400000000ff */
[C---:B------:R-:W-:Y:S02]  /*4160*/  PRMT R23, R20.reuse, 0x7771, RZ ;  /* 0x0000777114177816 */ /* 0x040fe400000000ff */
[----:B------:R-:W-:Y:S01]  /*4170*/  PRMT R25, R20, 0x7773, RZ ;  /* 0x0000777314197816 */ /* 0x000fe200000000ff */
[-C--:B--2---:R-:W-:Y:S02]  /*4180*/  IMAD R11, R14, R19.reuse, RZ ;  /* 0x000000130e0b7224 */ /* 0x084fe400078e02ff */
[----:B---3--:R-:W-:Y:S01]  /*4190*/  IMAD R13, R24, R19, RZ ;  /* 0x00000013180d7224 */ /* 0x008fe200078e02ff */
[----:B------:R-:W-:-:S02]  /*41a0*/  ISETP.LT.AND P4, PT, R14, UR15, !P0 ;  /* 0x0000000f0e007c0c */ /* 0x000fc4000c781270 */
[----:B------:R-:W-:Y:S01]  /*41b0*/  IADD3 R10, P1, PT, R11, R15, RZ ;  /* 0x0000000f0b0a7210 */ /* 0x000fe20007f3e0ff */
[----:B------:R-:W-:Y:S01]  /*41c0*/  IMAD R14, R22, R19, RZ ;  /* 0x00000013160e7224 */ /* 0x000fe200078e02ff */
[----:B-1----:R-:W-:Y:S02]  /*41d0*/  IADD3 R4, P6, PT, R13, R15, RZ ;  /* 0x0000000f0d047210 */ /* 0x002fe40007fde0ff */
[-C--:B------:R-:W-:Y:S02]  /*41e0*/  LEA.HI.X.SX32 R11, R11, R17.reuse, 0x1, P1 ;  /* 0x000000110b0b7211 */ /* 0x080fe400008f0eff */
[----:B------:R-:W-:Y:S02]  /*41f0*/  LEA.HI.X.SX32 R5, R13, R17, 0x1, P6 ;  /* 0x000000110d057211 */ /* 0x000fe400030f0eff */
[----:B------:R-:W-:Y:S02]  /*4200*/  ISETP.LT.AND P2, PT, R24, UR15, !P0 ;  /* 0x0000000f18007c0c */ /* 0x000fe4000c741270 */
[----:B------:R-:W-:-:S02]  /*4210*/  ISETP.LT.AND P1, PT, R26, UR15, !P0 ;  /* 0x0000000f1a007c0c */ /* 0x000fc4000c721270 */
[----:B------:R-:W-:Y:S02]  /*4220*/  IADD3 R12, P6, PT, R14, R15, RZ ;  /* 0x0000000f0e0c7210 */ /* 0x000fe40007fde0ff */
[----:B------:R-:W-:Y:S02]  /*4230*/  ISETP.LT.AND P0, PT, R22, UR15, !P0 ;  /* 0x0000000f16007c0c */ /* 0x000fe4000c701270 */
[----:B------:R-:W-:Y:S02]  /*4240*/  PRMT R15, R16, 0x7771, RZ ;  /* 0x00007771100f7816 */ /* 0x000fe400000000ff */
[----:B------:R-:W-:Y:S02]  /*4250*/  LEA.HI.X.SX32 R13, R14, R17, 0x1, P6 ;  /* 0x000000110e0d7211 */ /* 0x000fe400030f0eff */
[----:B------:R-:W-:Y:S02]  /*4260*/  PRMT R17, R16, 0x7773, RZ ;  /* 0x0000777310117816 */ /* 0x000fe400000000ff */
[----:B------:R-:W-:Y:S01]  /*4270*/  PRMT R19, R18, 0x7771, RZ ;  /* 0x0000777112137816 */ /* 0x000fe200000000ff */
[----:B------:R0:W-:Y:S04]  /*4280*/  @P5 STG.E.U8 desc[UR10][R6.64], R15 ;  /* 0x0000000f06005986 */ /* 0x0001e8000c10110a */
[----:B------:R0:W-:Y:S04]  /*4290*/  @P4 STG.E.U8 desc[UR10][R10.64], R17 ;  /* 0x000000110a004986 */ /* 0x0001e8000c10110a */
[----:B------:R0:W-:Y:S04]  /*42a0*/  @P3 STG.E.U8 desc[UR10][R2.64], R19 ;  /* 0x0000001302003986 */ /* 0x0001e8000c10110a */
[----:B------:R0:W-:Y:S04]  /*42b0*/  @P2 STG.E.U8 desc[UR10][R4.64], R21 ;  /* 0x0000001504002986 */ /* 0x0001e8000c10110a */
[----:B------:R0:W-:Y:S01]  /*42c0*/  @P1 STG.E.U8 desc[UR10][R8.64], R23 ;  /* 0x0000001708001986 */ /* 0x0001e2000c10110a */
[----:B------:R-:W-:Y:S05]  /*42d0*/  @!P0 EXIT ;  /* 0x000000000000894d */ /* 0x000fea0003800000 */
[----:B------:R-:W-:Y:S01]  /*42e0*/  STG.E.U8 desc[UR10][R12.64], R25 ;  /* 0x000000190c007986 */ /* 0x000fe2000c10110a */
[----:B------:R-:W-:Y:S05]  /*42f0*/  EXIT ;  /* 0x000000000000794d */ /* 0x000fea0003800000 */
.L_x_3:
[----:B------:R-:W-:-:S00]  /*4300*/  BRA `(.L_x_3) ;  /* 0xfffffffc00fc7947 */ /* 0x000fc0000383ffff */
[----:B------:R-:W-:-:S00]  /*4310*/  NOP ;  /* 0x0000000000007918 */ /* 0x000fc00000000000 */
        /* <DEDUP_REMOVED lines=14> */
.L_x_4:


//--------------------- .nv.shared.matmul_kernel  --------------------------
	.section	.nv.shared.matmul_kernel,"aw",@nobits
	.sectionflags	@""
	.align	16
	.zero		1024


//--------------------- .nv.shared.reserved.0     --------------------------
	.section	.nv.shared.reserved.0,"aw",@nobits
	.weak		__nv_reservedSMEM_offset_0_alias
	.size		__nv_reservedSMEM_offset_0_alias, 0, 64
	.other		__nv_reservedSMEM_offset_0_alias,@"STO_CUDA_RESERVED_SHARED STV_DEFAULT"
__nv_reservedSMEM_offset_0_alias:
	.zero		0
	.zero		64


//--------------------- .nv.constant0.matmul_kernel --------------------------
	.section	.nv.constant0.matmul_kernel,"a",@progbits
	.sectionflags	@""
	.align	4
.nv.constant0.matmul_kernel:
	.zero		976


//--------------------- SYMBOLS --------------------------

	.type		.nv.reservedSmem.offset0,@object
	.size		.nv.reservedSmem.offset0,0x4
	.type		.nv.reservedSmem.cap,@object
	.size		.nv.reservedSmem.cap,0x4
